//
// Generated by NVIDIA NVVM Compiler
//
// Compiler Build ID: CL-36424714
// Cuda compilation tools, release 13.0, V13.0.88
// Based on NVVM 20.0.0
//

.version 9.0
.target sm_100
.address_size 64

	// .globl	_Z7testMuliiiPfS_S_ff
// _ZZ15testTiledMatrixiiiPfS_S_E2As has been demoted
// _ZZ15testTiledMatrixiiiPfS_S_E2Bs has been demoted

.visible .entry _Z7testMuliiiPfS_S_ff(
	.param .u32 _Z7testMuliiiPfS_S_ff_param_0,
	.param .u32 _Z7testMuliiiPfS_S_ff_param_1,
	.param .u32 _Z7testMuliiiPfS_S_ff_param_2,
	.param .u64 .ptr .align 1 _Z7testMuliiiPfS_S_ff_param_3,
	.param .u64 .ptr .align 1 _Z7testMuliiiPfS_S_ff_param_4,
	.param .u64 .ptr .align 1 _Z7testMuliiiPfS_S_ff_param_5,
	.param .f32 _Z7testMuliiiPfS_S_ff_param_6,
	.param .f32 _Z7testMuliiiPfS_S_ff_param_7
)
{
	.reg .pred 	%p<13>;
	.reg .b32 	%r<47>;
	.reg .b32 	%f<73>;
	.reg .b64 	%rd<40>;

	ld.param.u32 	%r22, [_Z7testMuliiiPfS_S_ff_param_0];
	ld.param.u32 	%r23, [_Z7testMuliiiPfS_S_ff_param_1];
	ld.param.u32 	%r21, [_Z7testMuliiiPfS_S_ff_param_2];
	ld.param.u64 	%rd5, [_Z7testMuliiiPfS_S_ff_param_3];
	ld.param.u64 	%rd6, [_Z7testMuliiiPfS_S_ff_param_4];
	ld.param.u64 	%rd4, [_Z7testMuliiiPfS_S_ff_param_5];
	ld.param.f32 	%f13, [_Z7testMuliiiPfS_S_ff_param_6];
	ld.param.f32 	%f14, [_Z7testMuliiiPfS_S_ff_param_7];
	cvta.to.global.u64 	%rd1, %rd6;
	cvta.to.global.u64 	%rd2, %rd5;
	mov.u32 	%r24, %ctaid.x;
	shl.b32 	%r25, %r24, 5;
	mov.u32 	%r26, %tid.x;
	shr.u32 	%r27, %r26, 5;
	or.b32  	%r1, %r25, %r27;
	mov.u32 	%r28, %ctaid.y;
	shl.b32 	%r29, %r28, 5;
	and.b32  	%r30, %r26, 31;
	or.b32  	%r31, %r29, %r30;
	setp.ge.s32 	%p1, %r1, %r22;
	setp.ge.s32 	%p2, %r31, %r23;
	or.pred  	%p3, %p1, %p2;
	@%p3 bra 	$L__BB0_14;
	setp.lt.s32 	%p4, %r21, 1;
	mov.f32 	%f72, 0f00000000;
	@%p4 bra 	$L__BB0_13;
	mul.lo.s32 	%r3, %r21, %r1;
	and.b32  	%r4, %r21, 7;
	setp.lt.u32 	%p5, %r21, 8;
	mov.f32 	%f72, 0f00000000;
	mov.b32 	%r45, 0;
	@%p5 bra 	$L__BB0_5;
	and.b32  	%r45, %r21, 2147483640;
	neg.s32 	%r43, %r45;
	shl.b32 	%r7, %r23, 3;
	add.s64 	%rd3, %rd2, 16;
	mov.f32 	%f72, 0f00000000;
	mul.wide.s32 	%rd11, %r23, 4;
	mov.u32 	%r41, %r3;
	mov.u32 	%r42, %r31;
$L__BB0_4:
	.pragma "nounroll";
	mul.wide.s32 	%rd7, %r41, 4;
	add.s64 	%rd8, %rd3, %rd7;
	ld.global.f32 	%f19, [%rd8+-16];
	mul.wide.s32 	%rd9, %r42, 4;
	add.s64 	%rd10, %rd1, %rd9;
	ld.global.f32 	%f20, [%rd10];
	fma.rn.f32 	%f21, %f19, %f20, %f72;
	ld.global.f32 	%f22, [%rd8+-12];
	add.s64 	%rd12, %rd10, %rd11;
	ld.global.f32 	%f23, [%rd12];
	fma.rn.f32 	%f24, %f22, %f23, %f21;
	ld.global.f32 	%f25, [%rd8+-8];
	add.s64 	%rd13, %rd12, %rd11;
	ld.global.f32 	%f26, [%rd13];
	fma.rn.f32 	%f27, %f25, %f26, %f24;
	ld.global.f32 	%f28, [%rd8+-4];
	add.s64 	%rd14, %rd13, %rd11;
	ld.global.f32 	%f29, [%rd14];
	fma.rn.f32 	%f30, %f28, %f29, %f27;
	ld.global.f32 	%f31, [%rd8];
	add.s64 	%rd15, %rd14, %rd11;
	ld.global.f32 	%f32, [%rd15];
	fma.rn.f32 	%f33, %f31, %f32, %f30;
	ld.global.f32 	%f34, [%rd8+4];
	add.s64 	%rd16, %rd15, %rd11;
	ld.global.f32 	%f35, [%rd16];
	fma.rn.f32 	%f36, %f34, %f35, %f33;
	ld.global.f32 	%f37, [%rd8+8];
	add.s64 	%rd17, %rd16, %rd11;
	ld.global.f32 	%f38, [%rd17];
	fma.rn.f32 	%f39, %f37, %f38, %f36;
	ld.global.f32 	%f40, [%rd8+12];
	add.s64 	%rd18, %rd17, %rd11;
	ld.global.f32 	%f41, [%rd18];
	fma.rn.f32 	%f72, %f40, %f41, %f39;
	add.s32 	%r43, %r43, 8;
	add.s32 	%r42, %r42, %r7;
	add.s32 	%r41, %r41, 8;
	setp.ne.s32 	%p6, %r43, 0;
	@%p6 bra 	$L__BB0_4;
$L__BB0_5:
	setp.eq.s32 	%p7, %r4, 0;
	@%p7 bra 	$L__BB0_13;
	and.b32  	%r15, %r21, 3;
	setp.lt.u32 	%p8, %r4, 4;
	@%p8 bra 	$L__BB0_8;
	add.s32 	%r33, %r45, %r3;
	mul.wide.s32 	%rd19, %r33, 4;
	add.s64 	%rd20, %rd2, %rd19;
	ld.global.f32 	%f43, [%rd20];
	mad.lo.s32 	%r34, %r45, %r23, %r31;
	mul.wide.s32 	%rd21, %r34, 4;
	add.s64 	%rd22, %rd1, %rd21;
	ld.global.f32 	%f44, [%rd22];
	fma.rn.f32 	%f45, %f43, %f44, %f72;
	ld.global.f32 	%f46, [%rd20+4];
	mul.wide.s32 	%rd23, %r23, 4;
	add.s64 	%rd24, %rd22, %rd23;
	ld.global.f32 	%f47, [%rd24];
	fma.rn.f32 	%f48, %f46, %f47, %f45;
	ld.global.f32 	%f49, [%rd20+8];
	add.s64 	%rd25, %rd24, %rd23;
	ld.global.f32 	%f50, [%rd25];
	fma.rn.f32 	%f51, %f49, %f50, %f48;
	ld.global.f32 	%f52, [%rd20+12];
	add.s64 	%rd26, %rd25, %rd23;
	ld.global.f32 	%f53, [%rd26];
	fma.rn.f32 	%f72, %f52, %f53, %f51;
	add.s32 	%r45, %r45, 4;
$L__BB0_8:
	setp.eq.s32 	%p9, %r15, 0;
	@%p9 bra 	$L__BB0_13;
	setp.eq.s32 	%p10, %r15, 1;
	@%p10 bra 	$L__BB0_11;
	add.s32 	%r35, %r45, %r3;
	mul.wide.s32 	%rd27, %r35, 4;
	add.s64 	%rd28, %rd2, %rd27;
	ld.global.f32 	%f55, [%rd28];
	mad.lo.s32 	%r36, %r45, %r23, %r31;
	mul.wide.s32 	%rd29, %r36, 4;
	add.s64 	%rd30, %rd1, %rd29;
	ld.global.f32 	%f56, [%rd30];
	fma.rn.f32 	%f57, %f55, %f56, %f72;
	ld.global.f32 	%f58, [%rd28+4];
	mul.wide.s32 	%rd31, %r23, 4;
	add.s64 	%rd32, %rd30, %rd31;
	ld.global.f32 	%f59, [%rd32];
	fma.rn.f32 	%f72, %f58, %f59, %f57;
	add.s32 	%r45, %r45, 2;
$L__BB0_11:
	and.b32  	%r37, %r21, 1;
	setp.eq.b32 	%p11, %r37, 1;
	not.pred 	%p12, %p11;
	@%p12 bra 	$L__BB0_13;
	add.s32 	%r38, %r45, %r3;
	mul.wide.s32 	%rd33, %r38, 4;
	add.s64 	%rd34, %rd2, %rd33;
	ld.global.f32 	%f60, [%rd34];
	mad.lo.s32 	%r39, %r45, %r23, %r31;
	mul.wide.s32 	%rd35, %r39, 4;
	add.s64 	%rd36, %rd1, %rd35;
	ld.global.f32 	%f61, [%rd36];
	fma.rn.f32 	%f72, %f60, %f61, %f72;
$L__BB0_13:
	mad.lo.s32 	%r40, %r23, %r1, %r31;
	cvta.to.global.u64 	%rd37, %rd4;
	mul.wide.s32 	%rd38, %r40, 4;
	add.s64 	%rd39, %rd37, %rd38;
	ld.global.f32 	%f62, [%rd39];
	mul.f32 	%f63, %f14, %f62;
	fma.rn.f32 	%f64, %f13, %f72, %f63;
	st.global.f32 	[%rd39], %f64;
$L__BB0_14:
	ret;

}
	// .globl	_Z5naiveiiiPfS_S_ff
.visible .entry _Z5naiveiiiPfS_S_ff(
	.param .u32 _Z5naiveiiiPfS_S_ff_param_0,
	.param .u32 _Z5naiveiiiPfS_S_ff_param_1,
	.param .u32 _Z5naiveiiiPfS_S_ff_param_2,
	.param .u64 .ptr .align 1 _Z5naiveiiiPfS_S_ff_param_3,
	.param .u64 .ptr .align 1 _Z5naiveiiiPfS_S_ff_param_4,
	.param .u64 .ptr .align 1 _Z5naiveiiiPfS_S_ff_param_5,
	.param .f32 _Z5naiveiiiPfS_S_ff_param_6,
	.param .f32 _Z5naiveiiiPfS_S_ff_param_7
)
{
	.reg .pred 	%p<13>;
	.reg .b32 	%r<94>;
	.reg .b32 	%f<73>;
	.reg .b64 	%rd<70>;

	ld.param.u32 	%r46, [_Z5naiveiiiPfS_S_ff_param_0];
	ld.param.u32 	%r47, [_Z5naiveiiiPfS_S_ff_param_1];
	ld.param.u32 	%r45, [_Z5naiveiiiPfS_S_ff_param_2];
	ld.param.u64 	%rd4, [_Z5naiveiiiPfS_S_ff_param_3];
	ld.param.u64 	%rd5, [_Z5naiveiiiPfS_S_ff_param_4];
	ld.param.f32 	%f13, [_Z5naiveiiiPfS_S_ff_param_6];
	ld.param.f32 	%f14, [_Z5naiveiiiPfS_S_ff_param_7];
	cvta.to.global.u64 	%rd1, %rd5;
	cvta.to.global.u64 	%rd2, %rd4;
	mov.u32 	%r48, %ctaid.x;
	mov.u32 	%r49, %ntid.x;
	mov.u32 	%r50, %tid.x;
	mad.lo.s32 	%r1, %r48, %r49, %r50;
	mov.u32 	%r51, %ctaid.y;
	mov.u32 	%r52, %ntid.y;
	mul.lo.s32 	%r2, %r51, %r52;
	mov.u32 	%r3, %tid.y;
	add.s32 	%r53, %r2, %r3;
	setp.ge.u32 	%p1, %r1, %r46;
	setp.ge.u32 	%p2, %r53, %r47;
	or.pred  	%p3, %p1, %p2;
	@%p3 bra 	$L__BB1_14;
	setp.lt.s32 	%p4, %r45, 1;
	mov.f32 	%f72, 0f00000000;
	@%p4 bra 	$L__BB1_13;
	mul.lo.s32 	%r5, %r45, %r1;
	and.b32  	%r6, %r45, 7;
	setp.lt.u32 	%p5, %r45, 8;
	mov.f32 	%f72, 0f00000000;
	mov.b32 	%r92, 0;
	@%p5 bra 	$L__BB1_5;
	and.b32  	%r92, %r45, 2147483640;
	neg.s32 	%r90, %r92;
	add.s32 	%r55, %r3, %r47;
	add.s32 	%r89, %r55, %r2;
	shl.b32 	%r10, %r47, 3;
	shl.b32 	%r56, %r47, 1;
	add.s32 	%r88, %r53, %r56;
	mad.lo.s32 	%r87, %r47, 3, %r53;
	shl.b32 	%r57, %r47, 2;
	add.s32 	%r86, %r53, %r57;
	mad.lo.s32 	%r85, %r47, 5, %r53;
	mad.lo.s32 	%r84, %r47, 6, %r53;
	mad.lo.s32 	%r83, %r47, 7, %r53;
	add.s32 	%r81, %r5, 3;
	mov.f32 	%f72, 0f00000000;
	mov.u32 	%r82, %r53;
$L__BB1_4:
	.pragma "nounroll";
	add.s32 	%r58, %r81, -3;
	mul.wide.u32 	%rd6, %r58, 4;
	add.s64 	%rd7, %rd2, %rd6;
	ld.global.f32 	%f19, [%rd7];
	mul.wide.u32 	%rd8, %r82, 4;
	add.s64 	%rd9, %rd1, %rd8;
	ld.global.f32 	%f20, [%rd9];
	fma.rn.f32 	%f21, %f19, %f20, %f72;
	add.s32 	%r59, %r81, -2;
	mul.wide.u32 	%rd10, %r59, 4;
	add.s64 	%rd11, %rd2, %rd10;
	ld.global.f32 	%f22, [%rd11];
	mul.wide.u32 	%rd12, %r89, 4;
	add.s64 	%rd13, %rd1, %rd12;
	ld.global.f32 	%f23, [%rd13];
	fma.rn.f32 	%f24, %f22, %f23, %f21;
	add.s32 	%r60, %r81, -1;
	mul.wide.u32 	%rd14, %r60, 4;
	add.s64 	%rd15, %rd2, %rd14;
	ld.global.f32 	%f25, [%rd15];
	mul.wide.u32 	%rd16, %r88, 4;
	add.s64 	%rd17, %rd1, %rd16;
	ld.global.f32 	%f26, [%rd17];
	fma.rn.f32 	%f27, %f25, %f26, %f24;
	add.s32 	%r61, %r81, 4;
	mul.wide.u32 	%rd18, %r81, 4;
	add.s64 	%rd19, %rd2, %rd18;
	ld.global.f32 	%f28, [%rd19];
	mul.wide.u32 	%rd20, %r87, 4;
	add.s64 	%rd21, %rd1, %rd20;
	ld.global.f32 	%f29, [%rd21];
	fma.rn.f32 	%f30, %f28, %f29, %f27;
	add.s32 	%r62, %r81, 1;
	mul.wide.u32 	%rd22, %r62, 4;
	add.s64 	%rd23, %rd2, %rd22;
	ld.global.f32 	%f31, [%rd23];
	mul.wide.u32 	%rd24, %r86, 4;
	add.s64 	%rd25, %rd1, %rd24;
	ld.global.f32 	%f32, [%rd25];
	fma.rn.f32 	%f33, %f31, %f32, %f30;
	add.s32 	%r63, %r81, 2;
	mul.wide.u32 	%rd26, %r63, 4;
	add.s64 	%rd27, %rd2, %rd26;
	ld.global.f32 	%f34, [%rd27];
	mul.wide.u32 	%rd28, %r85, 4;
	add.s64 	%rd29, %rd1, %rd28;
	ld.global.f32 	%f35, [%rd29];
	fma.rn.f32 	%f36, %f34, %f35, %f33;
	add.s32 	%r64, %r81, 3;
	mul.wide.u32 	%rd30, %r64, 4;
	add.s64 	%rd31, %rd2, %rd30;
	ld.global.f32 	%f37, [%rd31];
	mul.wide.u32 	%rd32, %r84, 4;
	add.s64 	%rd33, %rd1, %rd32;
	ld.global.f32 	%f38, [%rd33];
	fma.rn.f32 	%f39, %f37, %f38, %f36;
	mul.wide.u32 	%rd34, %r61, 4;
	add.s64 	%rd35, %rd2, %rd34;
	ld.global.f32 	%f40, [%rd35];
	mul.wide.u32 	%rd36, %r83, 4;
	add.s64 	%rd37, %rd1, %rd36;
	ld.global.f32 	%f41, [%rd37];
	fma.rn.f32 	%f72, %f40, %f41, %f39;
	add.s32 	%r90, %r90, 8;
	add.s32 	%r89, %r89, %r10;
	add.s32 	%r88, %r88, %r10;
	add.s32 	%r87, %r87, %r10;
	add.s32 	%r86, %r86, %r10;
	add.s32 	%r85, %r85, %r10;
	add.s32 	%r84, %r84, %r10;
	add.s32 	%r83, %r83, %r10;
	add.s32 	%r82, %r82, %r10;
	add.s32 	%r81, %r81, 8;
	setp.ne.s32 	%p6, %r90, 0;
	@%p6 bra 	$L__BB1_4;
$L__BB1_5:
	setp.eq.s32 	%p7, %r6, 0;
	@%p7 bra 	$L__BB1_13;
	and.b32  	%r39, %r45, 3;
	setp.lt.u32 	%p8, %r6, 4;
	@%p8 bra 	$L__BB1_8;
	add.s32 	%r65, %r92, %r5;
	mul.wide.u32 	%rd38, %r65, 4;
	add.s64 	%rd39, %rd2, %rd38;
	ld.global.f32 	%f43, [%rd39];
	mad.lo.s32 	%r66, %r92, %r47, %r53;
	mul.wide.u32 	%rd40, %r66, 4;
	add.s64 	%rd41, %rd1, %rd40;
	ld.global.f32 	%f44, [%rd41];
	fma.rn.f32 	%f45, %f43, %f44, %f72;
	add.s32 	%r67, %r65, 1;
	mul.wide.u32 	%rd42, %r67, 4;
	add.s64 	%rd43, %rd2, %rd42;
	ld.global.f32 	%f46, [%rd43];
	add.s32 	%r68, %r66, %r47;
	mul.wide.u32 	%rd44, %r68, 4;
	add.s64 	%rd45, %rd1, %rd44;
	ld.global.f32 	%f47, [%rd45];
	fma.rn.f32 	%f48, %f46, %f47, %f45;
	add.s32 	%r69, %r65, 2;
	mul.wide.u32 	%rd46, %r69, 4;
	add.s64 	%rd47, %rd2, %rd46;
	ld.global.f32 	%f49, [%rd47];
	add.s32 	%r70, %r68, %r47;
	mul.wide.u32 	%rd48, %r70, 4;
	add.s64 	%rd49, %rd1, %rd48;
	ld.global.f32 	%f50, [%rd49];
	fma.rn.f32 	%f51, %f49, %f50, %f48;
	add.s32 	%r71, %r65, 3;
	mul.wide.u32 	%rd50, %r71, 4;
	add.s64 	%rd51, %rd2, %rd50;
	ld.global.f32 	%f52, [%rd51];
	add.s32 	%r72, %r70, %r47;
	mul.wide.u32 	%rd52, %r72, 4;
	add.s64 	%rd53, %rd1, %rd52;
	ld.global.f32 	%f53, [%rd53];
	fma.rn.f32 	%f72, %f52, %f53, %f51;
	add.s32 	%r92, %r92, 4;
$L__BB1_8:
	setp.eq.s32 	%p9, %r39, 0;
	@%p9 bra 	$L__BB1_13;
	setp.eq.s32 	%p10, %r39, 1;
	@%p10 bra 	$L__BB1_11;
	add.s32 	%r73, %r92, %r5;
	mul.wide.u32 	%rd54, %r73, 4;
	add.s64 	%rd55, %rd2, %rd54;
	ld.global.f32 	%f55, [%rd55];
	mad.lo.s32 	%r74, %r92, %r47, %r53;
	mul.wide.u32 	%rd56, %r74, 4;
	add.s64 	%rd57, %rd1, %rd56;
	ld.global.f32 	%f56, [%rd57];
	fma.rn.f32 	%f57, %f55, %f56, %f72;
	add.s32 	%r75, %r73, 1;
	mul.wide.u32 	%rd58, %r75, 4;
	add.s64 	%rd59, %rd2, %rd58;
	ld.global.f32 	%f58, [%rd59];
	add.s32 	%r76, %r74, %r47;
	mul.wide.u32 	%rd60, %r76, 4;
	add.s64 	%rd61, %rd1, %rd60;
	ld.global.f32 	%f59, [%rd61];
	fma.rn.f32 	%f72, %f58, %f59, %f57;
	add.s32 	%r92, %r92, 2;
$L__BB1_11:
	and.b32  	%r77, %r45, 1;
	setp.eq.b32 	%p11, %r77, 1;
	not.pred 	%p12, %p11;
	@%p12 bra 	$L__BB1_13;
	add.s32 	%r78, %r92, %r5;
	mul.wide.u32 	%rd62, %r78, 4;
	add.s64 	%rd63, %rd2, %rd62;
	ld.global.f32 	%f60, [%rd63];
	mad.lo.s32 	%r79, %r92, %r47, %r53;
	mul.wide.u32 	%rd64, %r79, 4;
	add.s64 	%rd65, %rd1, %rd64;
	ld.global.f32 	%f61, [%rd65];
	fma.rn.f32 	%f72, %f60, %f61, %f72;
$L__BB1_13:
	ld.param.u64 	%rd69, [_Z5naiveiiiPfS_S_ff_param_5];
	mad.lo.s32 	%r80, %r47, %r1, %r53;
	cvta.to.global.u64 	%rd66, %rd69;
	mul.wide.u32 	%rd67, %r80, 4;
	add.s64 	%rd68, %rd66, %rd67;
	ld.global.f32 	%f62, [%rd68];
	mul.f32 	%f63, %f14, %f62;
	fma.rn.f32 	%f64, %f13, %f72, %f63;
	st.global.f32 	[%rd68], %f64;
$L__BB1_14:
	ret;

}
	// .globl	_Z15testTiledMatrixiiiPfS_S_
.visible .entry _Z15testTiledMatrixiiiPfS_S_(
	.param .u32 _Z15testTiledMatrixiiiPfS_S__param_0,
	.param .u32 _Z15testTiledMatrixiiiPfS_S__param_1,
	.param .u32 _Z15testTiledMatrixiiiPfS_S__param_2,
	.param .u64 .ptr .align 1 _Z15testTiledMatrixiiiPfS_S__param_3,
	.param .u64 .ptr .align 1 _Z15testTiledMatrixiiiPfS_S__param_4,
	.param .u64 .ptr .align 1 _Z15testTiledMatrixiiiPfS_S__param_5
)
{
	.reg .pred 	%p<3>;
	.reg .b32 	%r<32>;
	.reg .b32 	%f<105>;
	.reg .b64 	%rd<27>;
	// demoted variable
	.shared .align 4 .b8 _ZZ15testTiledMatrixiiiPfS_S_E2As[4096];
	// demoted variable
	.shared .align 4 .b8 _ZZ15testTiledMatrixiiiPfS_S_E2Bs[4096];
	ld.param.u32 	%r12, [_Z15testTiledMatrixiiiPfS_S__param_1];
	ld.param.u32 	%r13, [_Z15testTiledMatrixiiiPfS_S__param_2];
	ld.param.u64 	%rd8, [_Z15testTiledMatrixiiiPfS_S__param_3];
	ld.param.u64 	%rd9, [_Z15testTiledMatrixiiiPfS_S__param_4];
	ld.param.u64 	%rd10, [_Z15testTiledMatrixiiiPfS_S__param_5];
	mov.u32 	%r14, %ctaid.x;
	mov.u32 	%r15, %ctaid.y;
	mov.u32 	%r1, %tid.x;
	and.b32  	%r2, %r1, 31;
	shr.u32 	%r3, %r1, 5;
	shl.b32 	%r4, %r15, 5;
	shl.b32 	%r5, %r14, 5;
	setp.lt.s32 	%p1, %r13, 1;
	mov.f32 	%f104, 0f00000000;
	@%p1 bra 	$L__BB2_3;
	mul.lo.s32 	%r17, %r13, %r4;
	mad.lo.s32 	%r18, %r13, %r3, %r2;
	and.b32  	%r19, %r1, 992;
	or.b32  	%r20, %r19, %r2;
	shl.b32 	%r21, %r20, 2;
	mov.u32 	%r22, _ZZ15testTiledMatrixiiiPfS_S_E2As;
	add.s32 	%r6, %r22, %r21;
	mad.lo.s32 	%r23, %r12, %r3, %r2;
	mov.u32 	%r24, _ZZ15testTiledMatrixiiiPfS_S_E2Bs;
	add.s32 	%r7, %r24, %r21;
	shl.b32 	%r25, %r12, 5;
	shl.b32 	%r26, %r1, 2;
	and.b32  	%r27, %r26, 3968;
	add.s32 	%r8, %r22, %r27;
	shl.b32 	%r28, %r2, 2;
	add.s32 	%r9, %r24, %r28;
	mul.wide.s32 	%rd11, %r17, 4;
	mul.wide.u32 	%rd12, %r18, 4;
	add.s64 	%rd13, %rd11, %rd12;
	cvta.to.global.u64 	%rd14, %rd8;
	add.s64 	%rd26, %rd14, %rd13;
	mul.wide.s32 	%rd15, %r23, 4;
	mul.wide.u32 	%rd16, %r5, 4;
	add.s64 	%rd17, %rd15, %rd16;
	cvta.to.global.u64 	%rd18, %rd9;
	add.s64 	%rd25, %rd18, %rd17;
	mul.wide.s32 	%rd3, %r25, 4;
	mov.f32 	%f104, 0f00000000;
	mov.b32 	%r31, 0;
$L__BB2_2:
	ld.global.f32 	%f6, [%rd26];
	st.shared.f32 	[%r6], %f6;
	ld.global.f32 	%f7, [%rd25];
	st.shared.f32 	[%r7], %f7;
	bar.sync 	0;
	ld.shared.f32 	%f8, [%r8];
	ld.shared.f32 	%f9, [%r9];
	fma.rn.f32 	%f10, %f8, %f9, %f104;
	ld.shared.f32 	%f11, [%r8+4];
	ld.shared.f32 	%f12, [%r9+128];
	fma.rn.f32 	%f13, %f11, %f12, %f10;
	ld.shared.f32 	%f14, [%r8+8];
	ld.shared.f32 	%f15, [%r9+256];
	fma.rn.f32 	%f16, %f14, %f15, %f13;
	ld.shared.f32 	%f17, [%r8+12];
	ld.shared.f32 	%f18, [%r9+384];
	fma.rn.f32 	%f19, %f17, %f18, %f16;
	ld.shared.f32 	%f20, [%r8+16];
	ld.shared.f32 	%f21, [%r9+512];
	fma.rn.f32 	%f22, %f20, %f21, %f19;
	ld.shared.f32 	%f23, [%r8+20];
	ld.shared.f32 	%f24, [%r9+640];
	fma.rn.f32 	%f25, %f23, %f24, %f22;
	ld.shared.f32 	%f26, [%r8+24];
	ld.shared.f32 	%f27, [%r9+768];
	fma.rn.f32 	%f28, %f26, %f27, %f25;
	ld.shared.f32 	%f29, [%r8+28];
	ld.shared.f32 	%f30, [%r9+896];
	fma.rn.f32 	%f31, %f29, %f30, %f28;
	ld.shared.f32 	%f32, [%r8+32];
	ld.shared.f32 	%f33, [%r9+1024];
	fma.rn.f32 	%f34, %f32, %f33, %f31;
	ld.shared.f32 	%f35, [%r8+36];
	ld.shared.f32 	%f36, [%r9+1152];
	fma.rn.f32 	%f37, %f35, %f36, %f34;
	ld.shared.f32 	%f38, [%r8+40];
	ld.shared.f32 	%f39, [%r9+1280];
	fma.rn.f32 	%f40, %f38, %f39, %f37;
	ld.shared.f32 	%f41, [%r8+44];
	ld.shared.f32 	%f42, [%r9+1408];
	fma.rn.f32 	%f43, %f41, %f42, %f40;
	ld.shared.f32 	%f44, [%r8+48];
	ld.shared.f32 	%f45, [%r9+1536];
	fma.rn.f32 	%f46, %f44, %f45, %f43;
	ld.shared.f32 	%f47, [%r8+52];
	ld.shared.f32 	%f48, [%r9+1664];
	fma.rn.f32 	%f49, %f47, %f48, %f46;
	ld.shared.f32 	%f50, [%r8+56];
	ld.shared.f32 	%f51, [%r9+1792];
	fma.rn.f32 	%f52, %f50, %f51, %f49;
	ld.shared.f32 	%f53, [%r8+60];
	ld.shared.f32 	%f54, [%r9+1920];
	fma.rn.f32 	%f55, %f53, %f54, %f52;
	ld.shared.f32 	%f56, [%r8+64];
	ld.shared.f32 	%f57, [%r9+2048];
	fma.rn.f32 	%f58, %f56, %f57, %f55;
	ld.shared.f32 	%f59, [%r8+68];
	ld.shared.f32 	%f60, [%r9+2176];
	fma.rn.f32 	%f61, %f59, %f60, %f58;
	ld.shared.f32 	%f62, [%r8+72];
	ld.shared.f32 	%f63, [%r9+2304];
	fma.rn.f32 	%f64, %f62, %f63, %f61;
	ld.shared.f32 	%f65, [%r8+76];
	ld.shared.f32 	%f66, [%r9+2432];
	fma.rn.f32 	%f67, %f65, %f66, %f64;
	ld.shared.f32 	%f68, [%r8+80];
	ld.shared.f32 	%f69, [%r9+2560];
	fma.rn.f32 	%f70, %f68, %f69, %f67;
	ld.shared.f32 	%f71, [%r8+84];
	ld.shared.f32 	%f72, [%r9+2688];
	fma.rn.f32 	%f73, %f71, %f72, %f70;
	ld.shared.f32 	%f74, [%r8+88];
	ld.shared.f32 	%f75, [%r9+2816];
	fma.rn.f32 	%f76, %f74, %f75, %f73;
	ld.shared.f32 	%f77, [%r8+92];
	ld.shared.f32 	%f78, [%r9+2944];
	fma.rn.f32 	%f79, %f77, %f78, %f76;
	ld.shared.f32 	%f80, [%r8+96];
	ld.shared.f32 	%f81, [%r9+3072];
	fma.rn.f32 	%f82, %f80, %f81, %f79;
	ld.shared.f32 	%f83, [%r8+100];
	ld.shared.f32 	%f84, [%r9+3200];
	fma.rn.f32 	%f85, %f83, %f84, %f82;
	ld.shared.f32 	%f86, [%r8+104];
	ld.shared.f32 	%f87, [%r9+3328];
	fma.rn.f32 	%f88, %f86, %f87, %f85;
	ld.shared.f32 	%f89, [%r8+108];
	ld.shared.f32 	%f90, [%r9+3456];
	fma.rn.f32 	%f91, %f89, %f90, %f88;
	ld.shared.f32 	%f92, [%r8+112];
	ld.shared.f32 	%f93, [%r9+3584];
	fma.rn.f32 	%f94, %f92, %f93, %f91;
	ld.shared.f32 	%f95, [%r8+116];
	ld.shared.f32 	%f96, [%r9+3712];
	fma.rn.f32 	%f97, %f95, %f96, %f94;
	ld.shared.f32 	%f98, [%r8+120];
	ld.shared.f32 	%f99, [%r9+3840];
	fma.rn.f32 	%f100, %f98, %f99, %f97;
	ld.shared.f32 	%f101, [%r8+124];
	ld.shared.f32 	%f102, [%r9+3968];
	fma.rn.f32 	%f104, %f101, %f102, %f100;
	bar.sync 	0;
	add.s32 	%r31, %r31, 32;
	add.s64 	%rd26, %rd26, 128;
	add.s64 	%rd25, %rd25, %rd3;
	setp.lt.s32 	%p2, %r31, %r13;
	@%p2 bra 	$L__BB2_2;
$L__BB2_3:
	cvta.to.global.u64 	%rd19, %rd10;
	mad.lo.s32 	%r29, %r12, %r4, %r5;
	cvt.s64.s32 	%rd20, %r29;
	mad.lo.s32 	%r30, %r12, %r3, %r2;
	cvt.s64.s32 	%rd21, %r30;
	add.s64 	%rd22, %rd20, %rd21;
	shl.b64 	%rd23, %rd22, 2;
	add.s64 	%rd24, %rd19, %rd23;
	st.global.f32 	[%rd24], %f104;
	ret;

}


// ===== COMPILED SASS (sm_100) =====

	.target	sm_100

	.elftype	@"ET_EXEC"


//--------------------- .note.nv.tkinfo           --------------------------
	.section	.note.nv.tkinfo,"",@"SHT_NOTE"
	.sectionflags	@"SHF_NOTE_NV_TKINFO"
	.tkinfo
        /*0018*/ 	.word	0x00000002
        /*0030*/ 	.string	""
        /*0030*/ 	.string	"ptxas"
        /*0030*/ 	.string	"Cuda compilation tools, release 13.0, V13.0.88"
        /*0030*/ 	.string	"Build cuda_13.0.r13.0/compiler.36424714_0"
        /*0030*/ 	.string	"-arch sm_100 -m 64 "



//--------------------- .note.nv.cuinfo           --------------------------
	.section	.note.nv.cuinfo,"",@"SHT_NOTE"
	.sectionflags	@"SHF_NOTE_NV_CUINFO"
        /*0018*/ 	.short	0x0002
        /*001a*/ 	.short	0x0064
        /*001c*/ 	.short	0x0082
	.zero		2


//--------------------- .nv.info                  --------------------------
	.section	.nv.info,"",@"SHT_CUDA_INFO"
	.align	4


	//----- nvinfo : EIATTR_REGCOUNT
	.align		4
        /*0000*/ 	.byte	0x04, 0x2f
        /*0002*/ 	.short	(.L_1 - .L_0)
	.align		4
.L_0:
        /*0004*/ 	.word	index@(_Z7testMuliiiPfS_S_ff)
        /*0008*/ 	.word	0x00000020


	//----- nvinfo : EIATTR_FRAME_SIZE
	.align		4
.L_1:
        /*000c*/ 	.byte	0x04, 0x11
        /*000e*/ 	.short	(.L_3 - .L_2)
	.align		4
.L_2:
        /*0010*/ 	.word	index@(_Z7testMuliiiPfS_S_ff)
        /*0014*/ 	.word	0x00000000


	//----- nvinfo : EIATTR_REGCOUNT
	.align		4
.L_3:
        /*0018*/ 	.byte	0x04, 0x2f
        /*001a*/ 	.short	(.L_5 - .L_4)
	.align		4
.L_4:
        /*001c*/ 	.word	index@(_Z5naiveiiiPfS_S_ff)
        /*0020*/ 	.word	0x00000020


	//----- nvinfo : EIATTR_FRAME_SIZE
	.align		4
.L_5:
        /*0024*/ 	.byte	0x04, 0x11
        /*0026*/ 	.short	(.L_7 - .L_6)
	.align		4
.L_6:
        /*0028*/ 	.word	index@(_Z5naiveiiiPfS_S_ff)
        /*002c*/ 	.word	0x00000000


	//----- nvinfo : EIATTR_REGCOUNT
	.align		4
.L_7:
        /*0030*/ 	.byte	0x04, 0x2f
        /*0032*/ 	.short	(.L_9 - .L_8)
	.align		4
.L_8:
        /*0034*/ 	.word	index@(_Z15testTiledMatrixiiiPfS_S_)
        /*0038*/ 	.word	0x00000020


	//----- nvinfo : EIATTR_FRAME_SIZE
	.align		4
.L_9:
        /*003c*/ 	.byte	0x04, 0x11
        /*003e*/ 	.short	(.L_11 - .L_10)
	.align		4
.L_10:
        /*0040*/ 	.word	index@(_Z15testTiledMatrixiiiPfS_S_)
        /*0044*/ 	.word	0x00000000


	//----- nvinfo : EIATTR_MIN_STACK_SIZE
	.align		4
.L_11:
        /*0048*/ 	.byte	0x04, 0x12
        /*004a*/ 	.short	(.L_13 - .L_12)
	.align		4
.L_12:
        /*004c*/ 	.word	index@(_Z15testTiledMatrixiiiPfS_S_)
        /*0050*/ 	.word	0x00000000


	//----- nvinfo : EIATTR_MIN_STACK_SIZE
	.align		4
.L_13:
        /*0054*/ 	.byte	0x04, 0x12
        /*0056*/ 	.short	(.L_15 - .L_14)
	.align		4
.L_14:
        /*0058*/ 	.word	index@(_Z5naiveiiiPfS_S_ff)
        /*005c*/ 	.word	0x00000000


	//----- nvinfo : EIATTR_MIN_STACK_SIZE
	.align		4
.L_15:
        /*0060*/ 	.byte	0x04, 0x12
        /*0062*/ 	.short	(.L_17 - .L_16)
	.align		4
.L_16:
        /*0064*/ 	.word	index@(_Z7testMuliiiPfS_S_ff)
        /*0068*/ 	.word	0x00000000
.L_17:


//--------------------- .nv.compat                --------------------------
	.section	.nv.compat,"",@"SHT_CUDA_COMPAT_INFO"
	.align	4
        /*0000*/ 	.byte	0x02, 0x09, 0x00, 0x00, 0x02, 0x02, 0x01, 0x00, 0x02, 0x05, 0x05, 0x00, 0x03, 0x07, 0x01, 0x01
        /*0010*/ 	.byte	0x02, 0x03, 0x00, 0x00, 0x02, 0x06, 0x01, 0x00, 0x04, 0x0b, 0x08, 0x00, 0x09, 0x00, 0x00, 0x00
        /*0020*/ 	.byte	0x00, 0x00, 0x00, 0x00


//--------------------- .nv.info._Z15testTiledMatrixiiiPfS_S_ --------------------------
	.section	.nv.info._Z15testTiledMatrixiiiPfS_S_,"",@"SHT_CUDA_INFO"
	.sectionflags	@""
	.align	4


	//----- nvinfo : EIATTR_CUDA_API_VERSION
	.align		4
        /*0000*/ 	.byte	0x04, 0x37
        /*0002*/ 	.short	(.L_19 - .L_18)
.L_18:
        /*0004*/ 	.word	0x00000082


	//----- nvinfo : EIATTR_KPARAM_INFO
	.align		4
.L_19:
        /*0008*/ 	.byte	0x04, 0x17
        /*000a*/ 	.short	(.L_21 - .L_20)
.L_20:
        /*000c*/ 	.word	0x00000000
        /*0010*/ 	.short	0x0005
        /*0012*/ 	.short	0x0020
        /*0014*/ 	.byte	0x00, 0xf5, 0x21, 0x00


	//----- nvinfo : EIATTR_KPARAM_INFO
	.align		4
.L_21:
        /*0018*/ 	.byte	0x04, 0x17
        /*001a*/ 	.short	(.L_23 - .L_22)
.L_22:
        /*001c*/ 	.word	0x00000000
        /*0020*/ 	.short	0x0004
        /*0022*/ 	.short	0x0018
        /*0024*/ 	.byte	0x00, 0xf5, 0x21, 0x00


	//----- nvinfo : EIATTR_KPARAM_INFO
	.align		4
.L_23:
        /*0028*/ 	.byte	0x04, 0x17
        /*002a*/ 	.short	(.L_25 - .L_24)
.L_24:
        /*002c*/ 	.word	0x00000000
        /*0030*/ 	.short	0x0003
        /*0032*/ 	.short	0x0010
        /*0034*/ 	.byte	0x00, 0xf5, 0x21, 0x00


	//----- nvinfo : EIATTR_KPARAM_INFO
	.align		4
.L_25:
        /*0038*/ 	.byte	0x04, 0x17
        /*003a*/ 	.short	(.L_27 - .L_26)
.L_26:
        /*003c*/ 	.word	0x00000000
        /*0040*/ 	.short	0x0002
        /*0042*/ 	.short	0x0008
        /*0044*/ 	.byte	0x00, 0xf0, 0x11, 0x00


	//----- nvinfo : EIATTR_KPARAM_INFO
	.align		4
.L_27:
        /*0048*/ 	.byte	0x04, 0x17
        /*004a*/ 	.short	(.L_29 - .L_28)
.L_28:
        /*004c*/ 	.word	0x00000000
        /*0050*/ 	.short	0x0001
        /*0052*/ 	.short	0x0004
        /*0054*/ 	.byte	0x00, 0xf0, 0x11, 0x00


	//----- nvinfo : EIATTR_KPARAM_INFO
	.align		4
.L_29:
        /*0058*/ 	.byte	0x04, 0x17
        /*005a*/ 	.short	(.L_31 - .L_30)
.L_30:
        /*005c*/ 	.word	0x00000000
        /*0060*/ 	.short	0x0000
        /*0062*/ 	.short	0x0000
        /*0064*/ 	.byte	0x00, 0xf0, 0x11, 0x00


	//----- nvinfo : EIATTR_SPARSE_MMA_MASK
	.align		4
.L_31:
        /*0068*/ 	.byte	0x03, 0x50
        /*006a*/ 	.short	0x0000


	//----- nvinfo : EIATTR_MAXREG_COUNT
	.align		4
        /*006c*/ 	.byte	0x03, 0x1b
        /*006e*/ 	.short	0x00ff


	//----- nvinfo : EIATTR_NUM_BARRIERS
	.align		4
        /*0070*/ 	.byte	0x02, 0x4c
        /*0072*/ 	.byte	0x01
	.zero		1


	//----- nvinfo : EIATTR_MERCURY_ISA_VERSION
	.align		4
        /*0074*/ 	.byte	0x03, 0x5f
        /*0076*/ 	.short	0x0101


	//----- nvinfo : EIATTR_VRC_CTA_INIT_COUNT
	.align		4
        /*0078*/ 	.byte	0x02, 0x4a
	.zero		1
	.zero		1


	//----- nvinfo : EIATTR_EXIT_INSTR_OFFSETS
	.align		4
        /*007c*/ 	.byte	0x04, 0x1c
        /*007e*/ 	.short	(.L_33 - .L_32)


	//   ....[0]....
.L_32:
        /*0080*/ 	.word	0x00000890


	//----- nvinfo : EIATTR_CBANK_PARAM_SIZE
	.align		4
.L_33:
        /*0084*/ 	.byte	0x03, 0x19
        /*0086*/ 	.short	0x0028


	//----- nvinfo : EIATTR_PARAM_CBANK
	.align		4
        /*0088*/ 	.byte	0x04, 0x0a
        /*008a*/ 	.short	(.L_35 - .L_34)
	.align		4
.L_34:
        /*008c*/ 	.word	index@(.nv.constant0._Z15testTiledMatrixiiiPfS_S_)
        /*0090*/ 	.short	0x0380
        /*0092*/ 	.short	0x0028


	//----- nvinfo : EIATTR_SW_WAR
	.align		4
.L_35:
        /*0094*/ 	.byte	0x04, 0x36
        /*0096*/ 	.short	(.L_37 - .L_36)
.L_36:
        /*0098*/ 	.word	0x00000008
.L_37:


//--------------------- .nv.info._Z5naiveiiiPfS_S_ff --------------------------
	.section	.nv.info._Z5naiveiiiPfS_S_ff,"",@"SHT_CUDA_INFO"
	.sectionflags	@""
	.align	4


	//----- nvinfo : EIATTR_CUDA_API_VERSION
	.align		4
        /*0000*/ 	.byte	0x04, 0x37
        /*0002*/ 	.short	(.L_39 - .L_38)
.L_38:
        /*0004*/ 	.word	0x00000082


	//----- nvinfo : EIATTR_KPARAM_INFO
	.align		4
.L_39:
        /*0008*/ 	.byte	0x04, 0x17
        /*000a*/ 	.short	(.L_41 - .L_40)
.L_40:
        /*000c*/ 	.word	0x00000000
        /*0010*/ 	.short	0x0007
        /*0012*/ 	.short	0x002c
        /*0014*/ 	.byte	0x00, 0xf0, 0x11, 0x00


	//----- nvinfo : EIATTR_KPARAM_INFO
	.align		4
.L_41:
        /*0018*/ 	.byte	0x04, 0x17
        /*001a*/ 	.short	(.L_43 - .L_42)
.L_42:
        /*001c*/ 	.word	0x00000000
        /*0020*/ 	.short	0x0006
        /*0022*/ 	.short	0x0028
        /*0024*/ 	.byte	0x00, 0xf0, 0x11, 0x00


	//----- nvinfo : EIATTR_KPARAM_INFO
	.align		4
.L_43:
        /*0028*/ 	.byte	0x04, 0x17
        /*002a*/ 	.short	(.L_45 - .L_44)
.L_44:
        /*002c*/ 	.word	0x00000000
        /*0030*/ 	.short	0x0005
        /*0032*/ 	.short	0x0020
        /*0034*/ 	.byte	0x00, 0xf5, 0x21, 0x00


	//----- nvinfo : EIATTR_KPARAM_INFO
	.align		4
.L_45:
        /*0038*/ 	.byte	0x04, 0x17
        /*003a*/ 	.short	(.L_47 - .L_46)
.L_46:
        /*003c*/ 	.word	0x00000000
        /*0040*/ 	.short	0x0004
        /*0042*/ 	.short	0x0018
        /*0044*/ 	.byte	0x00, 0xf5, 0x21, 0x00


	//----- nvinfo : EIATTR_KPARAM_INFO
	.align		4
.L_47:
        /*0048*/ 	.byte	0x04, 0x17
        /*004a*/ 	.short	(.L_49 - .L_48)
.L_48:
        /*004c*/ 	.word	0x00000000
        /*0050*/ 	.short	0x0003
        /*0052*/ 	.short	0x0010
        /*0054*/ 	.byte	0x00, 0xf5, 0x21, 0x00


	//----- nvinfo : EIATTR_KPARAM_INFO
	.align		4
.L_49:
        /*0058*/ 	.byte	0x04, 0x17
        /*005a*/ 	.short	(.L_51 - .L_50)
.L_50:
        /*005c*/ 	.word	0x00000000
        /*0060*/ 	.short	0x0002
        /*0062*/ 	.short	0x0008
        /*0064*/ 	.byte	0x00, 0xf0, 0x11, 0x00


	//----- nvinfo : EIATTR_KPARAM_INFO
	.align		4
.L_51:
        /*0068*/ 	.byte	0x04, 0x17
        /*006a*/ 	.short	(.L_53 - .L_52)
.L_52:
        /*006c*/ 	.word	0x00000000
        /*0070*/ 	.short	0x0001
        /*0072*/ 	.short	0x0004
        /*0074*/ 	.byte	0x00, 0xf0, 0x11, 0x00


	//----- nvinfo : EIATTR_KPARAM_INFO
	.align		4
.L_53:
        /*0078*/ 	.byte	0x04, 0x17
        /*007a*/ 	.short	(.L_55 - .L_54)
.L_54:
        /*007c*/ 	.word	0x00000000
        /*0080*/ 	.short	0x0000
        /*0082*/ 	.short	0x0000
        /*0084*/ 	.byte	0x00, 0xf0, 0x11, 0x00


	//----- nvinfo : EIATTR_SPARSE_MMA_MASK
	.align		4
.L_55:
        /*0088*/ 	.byte	0x03, 0x50
        /*008a*/ 	.short	0x0000


	//----- nvinfo : EIATTR_MAXREG_COUNT
	.align		4
        /*008c*/ 	.byte	0x03, 0x1b
        /*008e*/ 	.short	0x00ff


	//----- nvinfo : EIATTR_MERCURY_ISA_VERSION
	.align		4
        /*0090*/ 	.byte	0x03, 0x5f
        /*0092*/ 	.short	0x0101


	//----- nvinfo : EIATTR_VRC_CTA_INIT_COUNT
	.align		4
        /*0094*/ 	.byte	0x02, 0x4a
	.zero		1
	.zero		1


	//----- nvinfo : EIATTR_EXIT_INSTR_OFFSETS
	.align		4
        /*0098*/ 	.byte	0x04, 0x1c
        /*009a*/ 	.short	(.L_57 - .L_56)


	//   ....[0]....
.L_56:
        /*009c*/ 	.word	0x000000d0


	//   ....[1]....
        /*00a0*/ 	.word	0x00000ac0


	//----- nvinfo : EIATTR_CBANK_PARAM_SIZE
	.align		4
.L_57:
        /*00a4*/ 	.byte	0x03, 0x19
        /*00a6*/ 	.short	0x0030


	//----- nvinfo : EIATTR_PARAM_CBANK
	.align		4
        /*00a8*/ 	.byte	0x04, 0x0a
        /*00aa*/ 	.short	(.L_59 - .L_58)
	.align		4
.L_58:
        /*00ac*/ 	.word	index@(.nv.constant0._Z5naiveiiiPfS_S_ff)
        /*00b0*/ 	.short	0x0380
        /*00b2*/ 	.short	0x0030


	//----- nvinfo : EIATTR_SW_WAR
	.align		4
.L_59:
        /*00b4*/ 	.byte	0x04, 0x36
        /*00b6*/ 	.short	(.L_61 - .L_60)
.L_60:
        /*00b8*/ 	.word	0x00000008
.L_61:


//--------------------- .nv.info._Z7testMuliiiPfS_S_ff --------------------------
	.section	.nv.info._Z7testMuliiiPfS_S_ff,"",@"SHT_CUDA_INFO"
	.sectionflags	@""
	.align	4


	//----- nvinfo : EIATTR_CUDA_API_VERSION
	.align		4
        /*0000*/ 	.byte	0x04, 0x37
        /*0002*/ 	.short	(.L_63 - .L_62)
.L_62:
        /*0004*/ 	.word	0x00000082


	//----- nvinfo : EIATTR_KPARAM_INFO
	.align		4
.L_63:
        /*0008*/ 	.byte	0x04, 0x17
        /*000a*/ 	.short	(.L_65 - .L_64)
.L_64:
        /*000c*/ 	.word	0x00000000
        /*0010*/ 	.short	0x0007
        /*0012*/ 	.short	0x002c
        /*0014*/ 	.byte	0x00, 0xf0, 0x11, 0x00


	//----- nvinfo : EIATTR_KPARAM_INFO
	.align		4
.L_65:
        /*0018*/ 	.byte	0x04, 0x17
        /*001a*/ 	.short	(.L_67 - .L_66)
.L_66:
        /*001c*/ 	.word	0x00000000
        /*0020*/ 	.short	0x0006
        /*0022*/ 	.short	0x0028
        /*0024*/ 	.byte	0x00, 0xf0, 0x11, 0x00


	//----- nvinfo : EIATTR_KPARAM_INFO
	.align		4
.L_67:
        /*0028*/ 	.byte	0x04, 0x17
        /*002a*/ 	.short	(.L_69 - .L_68)
.L_68:
        /*002c*/ 	.word	0x00000000
        /*0030*/ 	.short	0x0005
        /*0032*/ 	.short	0x0020
        /*0034*/ 	.byte	0x00, 0xf5, 0x21, 0x00


	//----- nvinfo : EIATTR_KPARAM_INFO
	.align		4
.L_69:
        /*0038*/ 	.byte	0x04, 0x17
        /*003a*/ 	.short	(.L_71 - .L_70)
.L_70:
        /*003c*/ 	.word	0x00000000
        /*0040*/ 	.short	0x0004
        /*0042*/ 	.short	0x0018
        /*0044*/ 	.byte	0x00, 0xf5, 0x21, 0x00


	//----- nvinfo : EIATTR_KPARAM_INFO
	.align		4
.L_71:
        /*0048*/ 	.byte	0x04, 0x17
        /*004a*/ 	.short	(.L_73 - .L_72)
.L_72:
        /*004c*/ 	.word	0x00000000
        /*0050*/ 	.short	0x0003
        /*0052*/ 	.short	0x0010
        /*0054*/ 	.byte	0x00, 0xf5, 0x21, 0x00


	//----- nvinfo : EIATTR_KPARAM_INFO
	.align		4
.L_73:
        /*0058*/ 	.byte	0x04, 0x17
        /*005a*/ 	.short	(.L_75 - .L_74)
.L_74:
        /*005c*/ 	.word	0x00000000
        /*0060*/ 	.short	0x0002
        /*0062*/ 	.short	0x0008
        /*0064*/ 	.byte	0x00, 0xf0, 0x11, 0x00


	//----- nvinfo : EIATTR_KPARAM_INFO
	.align		4
.L_75:
        /*0068*/ 	.byte	0x04, 0x17
        /*006a*/ 	.short	(.L_77 - .L_76)
.L_76:
        /*006c*/ 	.word	0x00000000
        /*0070*/ 	.short	0x0001
        /*0072*/ 	.short	0x0004
        /*0074*/ 	.byte	0x00, 0xf0, 0x11, 0x00


	//----- nvinfo : EIATTR_KPARAM_INFO
	.align		4
.L_77:
        /*0078*/ 	.byte	0x04, 0x17
        /*007a*/ 	.short	(.L_79 - .L_78)
.L_78:
        /*007c*/ 	.word	0x00000000
        /*0080*/ 	.short	0x0000
        /*0082*/ 	.short	0x0000
        /*0084*/ 	.byte	0x00, 0xf0, 0x11, 0x00


	//----- nvinfo : EIATTR_SPARSE_MMA_MASK
	.align		4
.L_79:
        /*0088*/ 	.byte	0x03, 0x50
        /*008a*/ 	.short	0x0000


	//----- nvinfo : EIATTR_MAXREG_COUNT
	.align		4
        /*008c*/ 	.byte	0x03, 0x1b
        /*008e*/ 	.short	0x00ff


	//----- nvinfo : EIATTR_MERCURY_ISA_VERSION
	.align		4
        /*0090*/ 	.byte	0x03, 0x5f
        /*0092*/ 	.short	0x0101


	//----- nvinfo : EIATTR_VRC_CTA_INIT_COUNT
	.align		4
        /*0094*/ 	.byte	0x02, 0x4a
	.zero		1
	.zero		1


	//----- nvinfo : EIATTR_EXIT_INSTR_OFFSETS
	.align		4
        /*0098*/ 	.byte	0x04, 0x1c
        /*009a*/ 	.short	(.L_81 - .L_80)


	//   ....[0]....
.L_80:
        /*009c*/ 	.word	0x000000c0


	//   ....[1]....
        /*00a0*/ 	.word	0x00000880


	//----- nvinfo : EIATTR_CBANK_PARAM_SIZE
	.align		4
.L_81:
        /*00a4*/ 	.byte	0x03, 0x19
        /*00a6*/ 	.short	0x0030


	//----- nvinfo : EIATTR_PARAM_CBANK
	.align		4
        /*00a8*/ 	.byte	0x04, 0x0a
        /*00aa*/ 	.short	(.L_83 - .L_82)
	.align		4
.L_82:
        /*00ac*/ 	.word	index@(.nv.constant0._Z7testMuliiiPfS_S_ff)
        /*00b0*/ 	.short	0x0380
        /*00b2*/ 	.short	0x0030


	//----- nvinfo : EIATTR_SW_WAR
	.align		4
.L_83:
        /*00b4*/ 	.byte	0x04, 0x36
        /*00b6*/ 	.short	(.L_85 - .L_84)
.L_84:
        /*00b8*/ 	.word	0x00000008
.L_85:


//--------------------- .nv.callgraph             --------------------------
	.section	.nv.callgraph,"",@"SHT_CUDA_CALLGRAPH"
	.align	4
	.sectionentsize	8
	.align		4
        /*0000*/ 	.word	0x00000000
	.align		4
        /*0004*/ 	.word	0xffffffff
	.align		4
        /*0008*/ 	.word	0x00000000
	.align		4
        /*000c*/ 	.word	0xfffffffe
	.align		4
        /*0010*/ 	.word	0x00000000
	.align		4
        /*0014*/ 	.word	0xfffffffd
	.align		4
        /*0018*/ 	.word	0x00000000
	.align		4
        /*001c*/ 	.word	0xfffffffc


//--------------------- .text._Z15testTiledMatrixiiiPfS_S_ --------------------------
	.section	.text._Z15testTiledMatrixiiiPfS_S_,"ax",@progbits
	.align	128
        .global         _Z15testTiledMatrixiiiPfS_S_
        .type           _Z15testTiledMatrixiiiPfS_S_,@function
        .size           _Z15testTiledMatrixiiiPfS_S_,(.L_x_13 - _Z15testTiledMatrixiiiPfS_S_)
        .other          _Z15testTiledMatrixiiiPfS_S_,@"STO_CUDA_ENTRY STV_DEFAULT"
_Z15testTiledMatrixiiiPfS_S_:
.text._Z15testTiledMatrixiiiPfS_S_:
[----:B------:R-:W-:Y:S08]  /*0000*/  LDC R1, c[0x0][0x37c] ;  /* 0x0000df00ff017b82 */ /* 0x000ff00000000800 */
[----:B------:R-:W0:Y:S01]  /*0010*/  LDC R0, c[0x0][0x388] ;  /* 0x0000e200ff007b82 */ /* 0x000e220000000800 */
[----:B------:R-:W1:Y:S01]  /*0020*/  S2R R17, SR_CTAID.X ;  /* 0x0000000000117919 */ /* 0x000e620000002500 */
[----:B------:R-:W2:Y:S01]  /*0030*/  LDCU.64 UR8, c[0x0][0x358] ;  /* 0x00006b00ff0877ac */ /* 0x000ea20008000a00 */
[----:B------:R-:W-:Y:S01]  /*0040*/  HFMA2 R11, -RZ, RZ, 0, 0 ;  /* 0x00000000ff0b7431 */ /* 0x000fe200000001ff */
[----:B------:R-:W3:Y:S04]  /*0050*/  S2R R9, SR_TID.X ;  /* 0x0000000000097919 */ /* 0x000ee80000002100 */
[----:B------:R-:W4:Y:S01]  /*0060*/  S2UR UR5, SR_CTAID.Y ;  /* 0x00000000000579c3 */ /* 0x000f220000002600 */
[----:B0-----:R-:W-:Y:S01]  /*0070*/  ISETP.GE.AND P0, PT, R0, 0x1, PT ;  /* 0x000000010000780c */ /* 0x001fe20003f06270 */
[----:B----4-:R-:W-:Y:S01]  /*0080*/  USHF.L.U32 UR5, UR5, 0x5, URZ ;  /* 0x0000000505057899 */ /* 0x010fe200080006ff */
[----:B-1----:R-:W-:-:S02]  /*0090*/  SHF.L.U32 R17, R17, 0x5, RZ ;  /* 0x0000000511117819 */ /* 0x002fc400000006ff */
[----:B---3--:R-:W-:Y:S02]  /*00a0*/  LOP3.LUT R18, R9, 0x1f, RZ, 0xc0, !PT ;  /* 0x0000001f09127812 */ /* 0x008fe400078ec0ff */
[----:B------:R-:W-:-:S07]  /*00b0*/  SHF.R.U32.HI R19, RZ, 0x5, R9 ;  /* 0x00000005ff137819 */ /* 0x000fce0000011609 */
[----:B--2---:R-:W-:Y:S05]  /*00c0*/  @!P0 BRA `(.L_x_0) ;  /* 0x0000000400c88947 */ /* 0x004fea0003800000 */
[----:B------:R-:W0:Y:S01]  /*00d0*/  LDC R8, c[0x0][0x384] ;  /* 0x0000e100ff087b82 */ /* 0x000e220000000800 */
[----:B------:R-:W1:Y:S01]  /*00e0*/  LDCU.128 UR12, c[0x0][0x390] ;  /* 0x00007200ff0c77ac */ /* 0x000e620008000c00 */
[----:B------:R-:W-:Y:S01]  /*00f0*/  IMAD R2, R19, R0, R18 ;  /* 0x0000000013027224 */ /* 0x000fe200078e0212 */
[----:B------:R-:W-:Y:S01]  /*0100*/  MOV R11, RZ ;  /* 0x000000ff000b7202 */ /* 0x000fe20000000f00 */
[----:B------:R-:W-:Y:S01]  /*0110*/  IMAD R7, R0, UR5, RZ ;  /* 0x0000000500077c24 */ /* 0x000fe2000f8e02ff */
[----:B------:R-:W-:Y:S01]  /*0120*/  UMOV UR4, 0x400 ;  /* 0x0000040000047882 */ /* 0x000fe20000000000 */
[----:B------:R-:W-:Y:S02]  /*0130*/  IMAD.WIDE.U32 R2, R2, 0x4, RZ ;  /* 0x0000000402027825 */ /* 0x000fe400078e00ff */
[----:B------:R-:W2:Y:S02]  /*0140*/  S2UR UR6, SR_CgaCtaId ;  /* 0x00000000000679c3 */ /* 0x000ea40000008800 */
[----:B------:R-:W-:-:S04]  /*0150*/  IMAD.WIDE.U32 R4, R17, 0x4, RZ ;  /* 0x0000000411047825 */ /* 0x000fc800078e00ff */
[----:B------:R-:W-:-:S04]  /*0160*/  IMAD.WIDE R2, R7, 0x4, R2 ;  /* 0x0000000407027825 */ /* 0x000fc800078e0202 */
[----:B0-----:R-:W-:-:S04]  /*0170*/  IMAD R7, R19, R8, R18 ;  /* 0x0000000813077224 */ /* 0x001fc800078e0212 */
[----:B------:R-:W-:Y:S01]  /*0180*/  IMAD.WIDE R6, R7, 0x4, R4 ;  /* 0x0000000407067825 */ /* 0x000fe200078e0204 */
[----:B-1----:R-:W-:Y:S02]  /*0190*/  IADD3 R4, P0, PT, R2, UR12, RZ ;  /* 0x0000000c02047c10 */ /* 0x002fe4000ff1e0ff */
[----:B------:R-:W-:Y:S01]  /*01a0*/  LOP3.LUT R2, R9, 0x3e0, RZ, 0xc0, !PT ;  /* 0x000003e009027812 */ /* 0x000fe200078ec0ff */
[----:B--2---:R-:W-:Y:S01]  /*01b0*/  ULEA UR7, UR6, UR4, 0x18 ;  /* 0x0000000406077291 */ /* 0x004fe2000f8ec0ff */
[----:B------:R-:W-:Y:S01]  /*01c0*/  IADD3.X R3, PT, PT, R3, UR13, RZ, P0, !PT ;  /* 0x0000000d03037c10 */ /* 0x000fe200087fe4ff */
[----:B------:R-:W-:Y:S01]  /*01d0*/  UIADD3 UR4, UPT, UPT, UR4, 0x1000, URZ ;  /* 0x0000100004047890 */ /* 0x000fe2000fffe0ff */
[----:B------:R-:W-:Y:S02]  /*01e0*/  IADD3 R20, P0, PT, R6, UR14, RZ ;  /* 0x0000000e06147c10 */ /* 0x000fe4000ff1e0ff */
[----:B------:R-:W-:Y:S01]  /*01f0*/  SHF.L.U32 R5, R9, 0x2, RZ ;  /* 0x0000000209057819 */ /* 0x000fe200000006ff */
[----:B------:R-:W-:Y:S01]  /*0200*/  ULEA UR4, UR6, UR4, 0x18 ;  /* 0x0000000406047291 */ /* 0x000fe2000f8ec0ff */
[----:B------:R-:W-:-:S02]  /*0210*/  LOP3.LUT R2, R2, 0x1f, R9, 0xf8, !PT ;  /* 0x0000001f02027812 */ /* 0x000fc400078ef809 */
[----:B------:R-:W-:Y:S02]  /*0220*/  IADD3.X R21, PT, PT, R7, UR15, RZ, P0, !PT ;  /* 0x0000000f07157c10 */ /* 0x000fe400087fe4ff */
[----:B------:R-:W-:Y:S02]  /*0230*/  LOP3.LUT R5, R5, 0xf80, RZ, 0xc0, !PT ;  /* 0x00000f8005057812 */ /* 0x000fe400078ec0ff */
[----:B------:R-:W-:Y:S02]  /*0240*/  SHF.L.U32 R6, R8, 0x5, RZ ;  /* 0x0000000508067819 */ /* 0x000fe400000006ff */
[C---:B------:R-:W-:Y:S02]  /*0250*/  LEA R16, R2.reuse, UR7, 0x2 ;  /* 0x0000000702107c11 */ /* 0x040fe4000f8e10ff */
[----:B------:R-:W-:Y:S02]  /*0260*/  LEA R7, R2, UR4, 0x2 ;  /* 0x0000000402077c11 */ /* 0x000fe4000f8e10ff */
[----:B------:R-:W-:Y:S01]  /*0270*/  LEA R2, R18, UR4, 0x2 ;  /* 0x0000000412027c11 */ /* 0x000fe2000f8e10ff */
[----:B------:R-:W-:-:S06]  /*0280*/  UMOV UR4, URZ ;  /* 0x000000ff00047c82 */ /* 0x000fcc0008000000 */
.L_x_1:
[----:B------:R-:W-:Y:S01]  /*0290*/  MOV R8, R4 ;  /* 0x0000000400087202 */ /* 0x000fe20000000f00 */
[----:B------:R-:W2:Y:S01]  /*02a0*/  LDG.E R22, desc[UR8][R20.64] ;  /* 0x0000000814167981 */ /* 0x000ea2000c1e1900 */
[----:B------:R-:W-:-:S05]  /*02b0*/  MOV R9, R3 ;  /* 0x0000000300097202 */ /* 0x000fca0000000f00 */
[----:B------:R-:W3:Y:S04]  /*02c0*/  LDG.E R27, desc[UR8][R8.64] ;  /* 0x00000008081b7981 */ /* 0x000ee8000c1e1900 */
[----:B---3--:R-:W-:Y:S04]  /*02d0*/  STS [R16], R27 ;  /* 0x0000001b10007388 */ /* 0x008fe80000000800 */
[----:B--2---:R-:W-:Y:S01]  /*02e0*/  STS [R7], R22 ;  /* 0x0000001607007388 */ /* 0x004fe20000000800 */
[----:B------:R-:W-:Y:S06]  /*02f0*/  BAR.SYNC.DEFER_BLOCKING 0x0 ;  /* 0x0000000000007b1d */ /* 0x000fec0000010000 */
[----:B------:R-:W-:Y:S04]  /*0300*/  LDS R10, [R2] ;  /* 0x00000000020a7984 */ /* 0x000fe80000000800 */
[----:B------:R-:W0:Y:S04]  /*0310*/  LDS.128 R12, [R5+UR7] ;  /* 0x00000007050c7984 */ /* 0x000e280008000c00 */
[----:B------:R-:W1:Y:S04]  /*0320*/  LDS R29, [R2+0x80] ;  /* 0x00008000021d7984 */ /* 0x000e680000000800 */
[----:B------:R-:W2:Y:S04]  /*0330*/  LDS R23, [R2+0x100] ;  /* 0x0001000002177984 */ /* 0x000ea80000000800 */
[----:B------:R-:W3:Y:S04]  /*0340*/  LDS R24, [R2+0x180] ;  /* 0x0001800002187984 */ /* 0x000ee80000000800 */
[----:B------:R-:W-:Y:S04]  /*0350*/  LDS R25, [R2+0x200] ;  /* 0x0002000002197984 */ /* 0x000fe80000000800 */
[----:B------:R-:W-:Y:S04]  /*0360*/  LDS R22, [R2+0x280] ;  /* 0x0002800002167984 */ /* 0x000fe80000000800 */
[----:B------:R-:W-:Y:S01]  /*0370*/  LDS R26, [R2+0xb80] ;  /* 0x000b8000021a7984 */ /* 0x000fe20000000800 */
[----:B0-----:R-:W-:-:S03]  /*0380*/  FFMA R12, R12, R10, R11 ;  /* 0x0000000a0c0c7223 */ /* 0x001fc6000000000b */
[----:B------:R-:W0:Y:S01]  /*0390*/  LDS.128 R8, [R5+UR7+0x10] ;  /* 0x0000100705087984 */ /* 0x000e220008000c00 */
[----:B-1----:R-:W-:-:S04]  /*03a0*/  FFMA R12, R29, R13, R12 ;  /* 0x0000000d1d0c7223 */ /* 0x002fc8000000000c */
[----:B--2---:R-:W-:Y:S02]  /*03b0*/  FFMA R13, R23, R14, R12 ;  /* 0x0000000e170d7223 */ /* 0x004fe4000000000c */
[----:B------:R-:W1:Y:S02]  /*03c0*/  LDS R23, [R2+0x300] ;  /* 0x0003000002177984 */ /* 0x000e640000000800 */
[----:B---3--:R-:W-:Y:S02]  /*03d0*/  FFMA R13, R24, R15, R13 ;  /* 0x0000000f180d7223 */ /* 0x008fe4000000000d */
[----:B------:R-:W2:Y:S02]  /*03e0*/  LDS R24, [R2+0x380] ;  /* 0x0003800002187984 */ /* 0x000ea40000000800 */
[----:B0-----:R-:W-:Y:S02]  /*03f0*/  FFMA R27, R8, R25, R13 ;  /* 0x00000019081b7223 */ /* 0x001fe4000000000d */
[----:B------:R-:W-:Y:S04]  /*0400*/  LDS R25, [R2+0x400] ;  /* 0x0004000002197984 */ /* 0x000fe80000000800 */
[----:B------:R-:W0:Y:S01]  /*0410*/  LDS.128 R12, [R5+UR7+0x20] ;  /* 0x00002007050c7984 */ /* 0x000e220008000c00 */
[----:B------:R-:W-:-:S03]  /*0420*/  FFMA R8, R22, R9, R27 ;  /* 0x0000000916087223 */ /* 0x000fc6000000001b */
[----:B------:R-:W3:Y:S01]  /*0430*/  LDS R22, [R2+0x480] ;  /* 0x0004800002167984 */ /* 0x000ee20000000800 */
[----:B-1----:R-:W-:-:S03]  /*0440*/  FFMA R9, R23, R10, R8 ;  /* 0x0000000a17097223 */ /* 0x002fc60000000008 */
[----:B------:R-:W1:Y:S01]  /*0450*/  LDS R23, [R2+0x500] ;  /* 0x0005000002177984 */ /* 0x000e620000000800 */
[----:B--2---:R-:W-:-:S03]  /*0460*/  FFMA R9, R24, R11, R9 ;  /* 0x0000000b18097223 */ /* 0x004fc60000000009 */
[----:B------:R-:W2:Y:S01]  /*0470*/  LDS R24, [R2+0x580] ;  /* 0x0005800002187984 */ /* 0x000ea20000000800 */
[----:B0-----:R-:W-:-:S03]  /*0480*/  FFMA R27, R12, R25, R9 ;  /* 0x000000190c1b7223 */ /* 0x001fc60000000009 */
[----:B------:R-:W-:Y:S04]  /*0490*/  LDS R25, [R2+0x600] ;  /* 0x0006000002197984 */ /* 0x000fe80000000800 */
[----:B------:R-:W0:Y:S01]  /*04a0*/  LDS.128 R8, [R5+UR7+0x30] ;  /* 0x0000300705087984 */ /* 0x000e220008000c00 */
[----:B---3--:R-:W-:-:S03]  /*04b0*/  FFMA R12, R22, R13, R27 ;  /* 0x0000000d160c7223 */ /* 0x008fc6000000001b */
        /* <DEDUP_REMOVED lines=22> */
[----:B------:R-:W-:Y:S01]  /*0620*/  LDS R24, [R2+0xc80] ;  /* 0x000c800002187984 */ /* 0x000fe20000000800 */
[----:B0-----:R-:W-:-:S03]  /*0630*/  FFMA R27, R8, R25, R13 ;  /* 0x00000019081b7223 */ /* 0x001fc6000000000d */
[----:B------:R-:W-:Y:S04]  /*0640*/  LDS R25, [R2+0xc00] ;  /* 0x000c000002197984 */ /* 0x000fe80000000800 */
[----:B------:R-:W0:Y:S01]  /*0650*/  LDS.128 R12, [R5+UR7+0x60] ;  /* 0x00006007050c7984 */ /* 0x000e220008000c00 */
[----:B---3--:R-:W-:-:S04]  /*0660*/  FFMA R22, R22, R9, R27 ;  /* 0x0000000916167223 */ /* 0x008fc8000000001b */
[----:B-1----:R-:W-:Y:S02]  /*0670*/  FFMA R9, R23, R10, R22 ;  /* 0x0000000a17097223 */ /* 0x002fe40000000016 */
[----:B------:R-:W1:Y:S02]  /*0680*/  LDS R23, [R2+0xd00] ;  /* 0x000d000002177984 */ /* 0x000e640000000800 */
[----:B------:R-:W-:Y:S02]  /*0690*/  FFMA R9, R26, R11, R9 ;  /* 0x0000000b1a097223 */ /* 0x000fe40000000009 */
[----:B------:R-:W2:Y:S02]  /*06a0*/  LDS R22, [R2+0xd80] ;  /* 0x000d800002167984 */ /* 0x000ea40000000800 */
[----:B0-----:R-:W-:Y:S02]  /*06b0*/  FFMA R27, R12, R25, R9 ;  /* 0x000000190c1b7223 */ /* 0x001fe40000000009 */
[----:B------:R-:W-:Y:S04]  /*06c0*/  LDS R25, [R2+0xe00] ;  /* 0x000e000002197984 */ /* 0x000fe80000000800 */
[----:B------:R-:W0:Y:S01]  /*06d0*/  LDS.128 R8, [R5+UR7+0x70] ;  /* 0x0000700705087984 */ /* 0x000e220008000c00 */
[----:B------:R-:W-:-:S03]  /*06e0*/  FFMA R24, R24, R13, R27 ;  /* 0x0000000d18187223 */ /* 0x000fc6000000001b */
[----:B------:R-:W3:Y:S04]  /*06f0*/  LDS R27, [R2+0xe80] ;  /* 0x000e8000021b7984 */ /* 0x000ee80000000800 */
[----:B------:R-:W4:Y:S04]  /*0700*/  LDS R13, [R2+0xf00] ;  /* 0x000f0000020d7984 */ /* 0x000f280000000800 */
[----:B------:R-:W5:Y:S01]  /*0710*/  LDS R12, [R2+0xf80] ;  /* 0x000f8000020c7984 */ /* 0x000f620000000800 */
[----:B------:R-:W-:Y:S01]  /*0720*/  UIADD3 UR4, UPT, UPT, UR4, 0x20, URZ ;  /* 0x0000002004047890 */ /* 0x000fe2000fffe0ff */
[----:B-1----:R-:W-:-:S04]  /*0730*/  FFMA R23, R23, R14, R24 ;  /* 0x0000000e17177223 */ /* 0x002fc80000000018 */
[----:B--2---:R-:W-:Y:S01]  /*0740*/  FFMA R15, R22, R15, R23 ;  /* 0x0000000f160f7223 */ /* 0x004fe20000000017 */
[----:B------:R-:W-:Y:S01]  /*0750*/  BAR.SYNC.DEFER_BLOCKING 0x0 ;  /* 0x0000000000007b1d */ /* 0x000fe20000010000 */
[----:B------:R-:W-:Y:S02]  /*0760*/  ISETP.LE.AND P0, PT, R0, UR4, PT ;  /* 0x0000000400007c0c */ /* 0x000fe4000bf03270 */
[----:B------:R-:W-:Y:S01]  /*0770*/  IADD3 R4, P1, PT, R4, 0x80, RZ ;  /* 0x0000008004047810 */ /* 0x000fe20007f3e0ff */
[----:B------:R-:W-:-:S03]  /*0780*/  IMAD.WIDE R20, R6, 0x4, R20 ;  /* 0x0000000406147825 */ /* 0x000fc600078e0214 */
[----:B------:R-:W-:Y:S01]  /*0790*/  IADD3.X R3, PT, PT, RZ, R3, RZ, P1, !PT ;  /* 0x00000003ff037210 */ /* 0x000fe20000ffe4ff */
[----:B0-----:R-:W-:-:S04]  /*07a0*/  FFMA R8, R8, R25, R15 ;  /* 0x0000001908087223 */ /* 0x001fc8000000000f */
[----:B---3--:R-:W-:-:S04]  /*07b0*/  FFMA R8, R27, R9, R8 ;  /* 0x000000091b087223 */ /* 0x008fc80000000008 */
[----:B----4-:R-:W-:-:S04]  /*07c0*/  FFMA R13, R13, R10, R8 ;  /* 0x0000000a0d0d7223 */ /* 0x010fc80000000008 */
[----:B-----5:R-:W-:Y:S01]  /*07d0*/  FFMA R11, R12, R11, R13 ;  /* 0x0000000b0c0b7223 */ /* 0x020fe2000000000d */
[----:B------:R-:W-:Y:S06]  /*07e0*/  @!P0 BRA `(.L_x_1) ;  /* 0xfffffff800a88947 */ /* 0x000fec000383ffff */
.L_x_0:
[----:B------:R-:W0:Y:S01]  /*07f0*/  LDC R0, c[0x0][0x384] ;  /* 0x0000e100ff007b82 */ /* 0x000e220000000800 */
[----:B------:R-:W1:Y:S01]  /*0800*/  LDCU.64 UR6, c[0x0][0x3a0] ;  /* 0x00007400ff0677ac */ /* 0x000e620008000a00 */
[----:B0-----:R-:W-:Y:S02]  /*0810*/  IMAD R18, R19, R0, R18 ;  /* 0x0000000013127224 */ /* 0x001fe400078e0212 */
[----:B------:R-:W-:-:S03]  /*0820*/  IMAD R17, R0, UR5, R17 ;  /* 0x0000000500117c24 */ /* 0x000fc6000f8e0211 */
[----:B------:R-:W-:Y:S02]  /*0830*/  SHF.R.S32.HI R0, RZ, 0x1f, R18 ;  /* 0x0000001fff007819 */ /* 0x000fe40000011412 */
[----:B------:R-:W-:-:S04]  /*0840*/  IADD3 R3, P0, PT, R18, R17, RZ ;  /* 0x0000001112037210 */ /* 0x000fc80007f1e0ff */
[----:B------:R-:W-:Y:S02]  /*0850*/  LEA.HI.X.SX32 R0, R17, R0, 0x1, P0 ;  /* 0x0000000011007211 */ /* 0x000fe400000f0eff */
[----:B-1----:R-:W-:-:S04]  /*0860*/  LEA R2, P0, R3, UR6, 0x2 ;  /* 0x0000000603027c11 */ /* 0x002fc8000f8010ff */
[----:B------:R-:W-:-:S05]  /*0870*/  LEA.HI.X R3, R3, UR7, R0, 0x2, P0 ;  /* 0x0000000703037c11 */ /* 0x000fca00080f1400 */
[----:B------:R-:W-:Y:S01]  /*0880*/  STG.E desc[UR8][R2.64], R11 ;  /* 0x0000000b02007986 */ /* 0x000fe2000c101908 */
[----:B------:R-:W-:Y:S05]  /*0890*/  EXIT ;  /* 0x000000000000794d */ /* 0x000fea0003800000 */
.L_x_2:
[----:B------:R-:W-:-:S00]  /*08a0*/  BRA `(.L_x_2) ;  /* 0xfffffffc00fc7947 */ /* 0x000fc0000383ffff */
[----:B------:R-:W-:-:S00]  /*08b0*/  NOP ;  /* 0x0000000000007918 */ /* 0x000fc00000000000 */
        /* <DEDUP_REMOVED lines=12> */
.L_x_13:


//--------------------- .text._Z5naiveiiiPfS_S_ff --------------------------
	.section	.text._Z5naiveiiiPfS_S_ff,"ax",@progbits
	.align	128
        .global         _Z5naiveiiiPfS_S_ff
        .type           _Z5naiveiiiPfS_S_ff,@function
        .size           _Z5naiveiiiPfS_S_ff,(.L_x_14 - _Z5naiveiiiPfS_S_ff)
        .other          _Z5naiveiiiPfS_S_ff,@"STO_CUDA_ENTRY STV_DEFAULT"
_Z5naiveiiiPfS_S_ff:
.text._Z5naiveiiiPfS_S_ff:
[----:B------:R-:W-:Y:S01]  /*0000*/  LDC R1, c[0x0][0x37c] ;  /* 0x0000df00ff017b82 */ /* 0x000fe20000000800 */
[----:B------:R-:W0:Y:S07]  /*0010*/  S2R R8, SR_TID.Y ;  /* 0x0000000000087919 */ /* 0x000e2e0000002200 */
[----:B------:R-:W1:Y:S01]  /*0020*/  S2UR UR4, SR_CTAID.Y ;  /* 0x00000000000479c3 */ /* 0x000e620000002600 */
[----:B------:R-:W2:Y:S07]  /*0030*/  S2R R2, SR_TID.X ;  /* 0x0000000000027919 */ /* 0x000eae0000002100 */
[----:B------:R-:W2:Y:S01]  /*0040*/  LDC R3, c[0x0][0x360] ;  /* 0x0000d800ff037b82 */ /* 0x000ea20000000800 */
[----:B------:R-:W1:Y:S07]  /*0050*/  LDCU UR5, c[0x0][0x364] ;  /* 0x00006c80ff0577ac */ /* 0x000e6e0008000800 */
[----:B------:R-:W2:Y:S08]  /*0060*/  S2UR UR6, SR_CTAID.X ;  /* 0x00000000000679c3 */ /* 0x000eb00000002500 */
[----:B------:R-:W3:Y:S01]  /*0070*/  LDC.64 R4, c[0x0][0x380] ;  /* 0x0000e000ff047b82 */ /* 0x000ee20000000a00 */
[----:B-1----:R-:W-:-:S06]  /*0080*/  UIMAD UR4, UR4, UR5, URZ ;  /* 0x00000005040472a4 */ /* 0x002fcc000f8e02ff */
[----:B0-----:R-:W-:Y:S01]  /*0090*/  IADD3 R0, PT, PT, R8, UR4, RZ ;  /* 0x0000000408007c10 */ /* 0x001fe2000fffe0ff */
[----:B--2---:R-:W-:-:S03]  /*00a0*/  IMAD R3, R3, UR6, R2 ;  /* 0x0000000603037c24 */ /* 0x004fc6000f8e0202 */
[----:B---3--:R-:W-:-:S04]  /*00b0*/  ISETP.GE.U32.AND P0, PT, R0, R5, PT ;  /* 0x000000050000720c */ /* 0x008fc80003f06070 */
[----:B------:R-:W-:-:S13]  /*00c0*/  ISETP.GE.U32.OR P0, PT, R3, R4, P0 ;  /* 0x000000040300720c */ /* 0x000fda0000706470 */
[----:B------:R-:W-:Y:S05]  /*00d0*/  @P0 EXIT ;  /* 0x000000000000094d */ /* 0x000fea0003800000 */
[----:B------:R-:W0:Y:S01]  /*00e0*/  LDC R2, c[0x0][0x388] ;  /* 0x0000e200ff027b82 */ /* 0x000e220000000800 */
[----:B------:R-:W1:Y:S01]  /*00f0*/  LDCU.64 UR6, c[0x0][0x358] ;  /* 0x00006b00ff0677ac */ /* 0x000e620008000a00 */
[----:B------:R-:W-:Y:S01]  /*0100*/  HFMA2 R25, -RZ, RZ, 0, 0 ;  /* 0x00000000ff197431 */ /* 0x000fe200000001ff */
[----:B0-----:R-:W-:-:S13]  /*0110*/  ISETP.GE.AND P0, PT, R2, 0x1, PT ;  /* 0x000000010200780c */ /* 0x001fda0003f06270 */
[----:B-1----:R-:W-:Y:S05]  /*0120*/  @!P0 BRA `(.L_x_3) ;  /* 0x0000000800448947 */ /* 0x002fea0003800000 */
[C---:B------:R-:W-:Y:S02]  /*0130*/  ISETP.GE.U32.AND P1, PT, R2.reuse, 0x8, PT ;  /* 0x000000080200780c */ /* 0x040fe40003f26070 */
[----:B------:R-:W-:Y:S02]  /*0140*/  LOP3.LUT R6, R2, 0x7, RZ, 0xc0, !PT ;  /* 0x0000000702067812 */ /* 0x000fe400078ec0ff */
[----:B------:R-:W-:Y:S02]  /*0150*/  MOV R25, RZ ;  /* 0x000000ff00197202 */ /* 0x000fe40000000f00 */
[----:B------:R-:W-:Y:S02]  /*0160*/  ISETP.NE.AND P0, PT, R6, RZ, PT ;  /* 0x000000ff0600720c */ /* 0x000fe40003f05270 */
[----:B------:R-:W-:-:S05]  /*0170*/  MOV R7, RZ ;  /* 0x000000ff00077202 */ /* 0x000fca0000000f00 */
[----:B------:R-:W-:Y:S06]  /*0180*/  @!P1 BRA `(.L_x_4) ;  /* 0x0000000400249947 */ /* 0x000fec0003800000 */
[----:B------:R-:W-:Y:S01]  /*0190*/  LOP3.LUT R7, R2, 0x7ffffff8, RZ, 0xc0, !PT ;  /* 0x7ffffff802077812 */ /* 0x000fe200078ec0ff */
[C---:B------:R-:W-:Y:S01]  /*01a0*/  IMAD R10, R5.reuse, 0x3, R0 ;  /* 0x00000003050a7824 */ /* 0x040fe200078e0200 */
[C---:B------:R-:W-:Y:S01]  /*01b0*/  IADD3 R4, PT, PT, R5.reuse, UR4, R8 ;  /* 0x0000000405047c10 */ /* 0x040fe2000fffe008 */
[C-C-:B------:R-:W-:Y:S01]  /*01c0*/  IMAD R14, R5.reuse, 0x5, R0.reuse ;  /* 0x00000005050e7824 */ /* 0x140fe200078e0200 */
[CC--:B------:R-:W-:Y:S01]  /*01d0*/  LEA R8, R5.reuse, R0.reuse, 0x1 ;  /* 0x0000000005087211 */ /* 0x0c0fe200078e08ff */
[C-C-:B------:R-:W-:Y:S01]  /*01e0*/  IMAD R9, R5.reuse, 0x6, R0.reuse ;  /* 0x0000000605097824 */ /* 0x140fe200078e0200 */
[C---:B------:R-:W-:Y:S01]  /*01f0*/  LEA R12, R5.reuse, R0, 0x2 ;  /* 0x00000000050c7211 */ /* 0x040fe200078e10ff */
[----:B------:R-:W-:Y:S01]  /*0200*/  IMAD R11, R5, 0x7, R0 ;  /* 0x00000007050b7824 */ /* 0x000fe200078e0200 */
[----:B------:R-:W-:Y:S01]  /*0210*/  MOV R25, RZ ;  /* 0x000000ff00197202 */ /* 0x000fe20000000f00 */
[----:B------:R-:W-:Y:S01]  /*0220*/  IMAD R15, R3, R2, 0x3 ;  /* 0x00000003030f7424 */ /* 0x000fe200078e0202 */
[----:B------:R-:W-:-:S02]  /*0230*/  MOV R13, R0 ;  /* 0x00000000000d7202 */ /* 0x000fc40000000f00 */
[----:B------:R-:W-:-:S07]  /*0240*/  IADD3 R24, PT, PT, -R7, RZ, RZ ;  /* 0x000000ff07187210 */ /* 0x000fce0007ffe1ff */
.L_x_5:
[----:B------:R-:W0:Y:S01]  /*0250*/  LDC.64 R20, c[0x0][0x390] ;  /* 0x0000e400ff147b82 */ /* 0x000e220000000a00 */
[----:B------:R-:W-:-:S07]  /*0260*/  IADD3 R23, PT, PT, R15, -0x3, RZ ;  /* 0xfffffffd0f177810 */ /* 0x000fce0007ffe0ff */
[----:B------:R-:W1:Y:S01]  /*0270*/  LDC.64 R16, c[0x0][0x398] ;  /* 0x0000e600ff107b82 */ /* 0x000e620000000a00 */
[----:B0-----:R-:W-:-:S06]  /*0280*/  IMAD.WIDE.U32 R22, R23, 0x4, R20 ;  /* 0x0000000417167825 */ /* 0x001fcc00078e0014 */
[----:B------:R-:W2:Y:S01]  /*0290*/  LDG.E R22, desc[UR6][R22.64] ;  /* 0x0000000616167981 */ /* 0x000ea2000c1e1900 */
[----:B-1----:R-:W-:-:S06]  /*02a0*/  IMAD.WIDE.U32 R18, R13, 0x4, R16 ;  /* 0x000000040d127825 */ /* 0x002fcc00078e0010 */
[----:B------:R-:W2:Y:S01]  /*02b0*/  LDG.E R18, desc[UR6][R18.64] ;  /* 0x0000000612127981 */ /* 0x000ea2000c1e1900 */
[----:B------:R-:W-:Y:S01]  /*02c0*/  IADD3 R27, PT, PT, R15, -0x2, RZ ;  /* 0xfffffffe0f1b7810 */ /* 0x000fe20007ffe0ff */
[----:B------:R-:W-:-:S06]  /*02d0*/  IMAD.WIDE.U32 R28, R4, 0x4, R16 ;  /* 0x00000004041c7825 */ /* 0x000fcc00078e0010 */
[----:B------:R-:W3:Y:S01]  /*02e0*/  LDG.E R28, desc[UR6][R28.64] ;  /* 0x000000061c1c7981 */ /* 0x000ee2000c1e1900 */
[----:B--2---:R-:W-:Y:S01]  /*02f0*/  FFMA R25, R22, R18, R25 ;  /* 0x0000001216197223 */ /* 0x004fe20000000019 */
[----:B------:R-:W-:Y:S01]  /*0300*/  IMAD.WIDE.U32 R22, R27, 0x4, R20 ;  /* 0x000000041b167825 */ /* 0x000fe200078e0014 */
[----:B------:R-:W-:-:S05]  /*0310*/  IADD3 R27, PT, PT, R15, -0x1, RZ ;  /* 0xffffffff0f1b7810 */ /* 0x000fca0007ffe0ff */
[----:B------:R-:W-:Y:S01]  /*0320*/  IMAD.WIDE.U32 R26, R27, 0x4, R20 ;  /* 0x000000041b1a7825 */ /* 0x000fe200078e0014 */
[----:B------:R-:W3:Y:S04]  /*0330*/  LDG.E R22, desc[UR6][R22.64] ;  /* 0x0000000616167981 */ /* 0x000ee8000c1e1900 */
[----:B------:R0:W2:Y:S02]  /*0340*/  LDG.E R18, desc[UR6][R26.64] ;  /* 0x000000061a127981 */ /* 0x0000a4000c1e1900 */
[----:B0-----:R-:W-:-:S05]  /*0350*/  IMAD.WIDE.U32 R26, R8, 0x4, R16 ;  /* 0x00000004081a7825 */ /* 0x001fca00078e0010 */
[----:B------:R-:W2:Y:S01]  /*0360*/  LDG.E R19, desc[UR6][R26.64] ;  /* 0x000000061a137981 */ /* 0x000ea2000c1e1900 */
[----:B------:R-:W-:Y:S01]  /*0370*/  IADD3 R23, PT, PT, R15, 0x1, RZ ;  /* 0x000000010f177810 */ /* 0x000fe20007ffe0ff */
[----:B---3--:R-:W-:-:S04]  /*0380*/  FFMA R25, R22, R28, R25 ;  /* 0x0000001c16197223 */ /* 0x008fc80000000019 */
[----:B--2---:R-:W-:Y:S01]  /*0390*/  FFMA R25, R18, R19, R25 ;  /* 0x0000001312197223 */ /* 0x004fe20000000019 */
[----:B------:R-:W-:-:S05]  /*03a0*/  IMAD.WIDE.U32 R18, R15, 0x4, R20 ;  /* 0x000000040f127825 */ /* 0x000fca00078e0014 */
[----:B------:R0:W2:Y:S02]  /*03b0*/  LDG.E R28, desc[UR6][R18.64] ;  /* 0x00000006121c7981 */ /* 0x0000a4000c1e1900 */
[----:B0-----:R-:W-:-:S04]  /*03c0*/  IMAD.WIDE.U32 R18, R23, 0x4, R20 ;  /* 0x0000000417127825 */ /* 0x001fc800078e0014 */
[--C-:B------:R-:W-:Y:S02]  /*03d0*/  IMAD.WIDE.U32 R22, R10, 0x4, R16.reuse ;  /* 0x000000040a167825 */ /* 0x100fe400078e0010 */
[----:B------:R-:W3:Y:S04]  /*03e0*/  LDG.E R18, desc[UR6][R18.64] ;  /* 0x0000000612127981 */ /* 0x000ee8000c1e1900 */
[----:B------:R0:W2:Y:S02]  /*03f0*/  LDG.E R29, desc[UR6][R22.64] ;  /* 0x00000006161d7981 */ /* 0x0000a4000c1e1900 */
[----:B0-----:R-:W-:-:S05]  /*0400*/  IMAD.WIDE.U32 R22, R12, 0x4, R16 ;  /* 0x000000040c167825 */ /* 0x001fca00078e0010 */
[----:B------:R0:W3:Y:S01]  /*0410*/  LDG.E R26, desc[UR6][R22.64] ;  /* 0x00000006161a7981 */ /* 0x0000e2000c1e1900 */
[C---:B------:R-:W-:Y:S02]  /*0420*/  IADD3 R27, PT, PT, R15.reuse, 0x3, RZ ;  /* 0x000000030f1b7810 */ /* 0x040fe40007ffe0ff */
[C---:B0-----:R-:W-:Y:S01]  /*0430*/  IADD3 R23, PT, PT, R15.reuse, 0x4, RZ ;  /* 0x000000040f177810 */ /* 0x041fe20007ffe0ff */
[----:B--2---:R-:W-:Y:S01]  /*0440*/  FFMA R25, R28, R29, R25 ;  /* 0x0000001d1c197223 */ /* 0x004fe20000000019 */
[----:B------:R-:W-:-:S05]  /*0450*/  IADD3 R29, PT, PT, R15, 0x2, RZ ;  /* 0x000000020f1d7810 */ /* 0x000fca0007ffe0ff */
[----:B------:R-:W-:-:S06]  /*0460*/  IMAD.WIDE.U32 R28, R29, 0x4, R20 ;  /* 0x000000041d1c7825 */ /* 0x000fcc00078e0014 */
[----:B------:R-:W2:Y:S01]  /*0470*/  LDG.E R28, desc[UR6][R28.64] ;  /* 0x000000061c1c7981 */ /* 0x000ea2000c1e1900 */
[----:B---3--:R-:W-:Y:S01]  /*0480*/  FFMA R25, R18, R26, R25 ;  /* 0x0000001a12197223 */ /* 0x008fe20000000019 */
[----:B------:R-:W-:-:S04]  /*0490*/  IMAD.WIDE.U32 R18, R14, 0x4, R16 ;  /* 0x000000040e127825 */ /* 0x000fc800078e0010 */
[--C-:B------:R-:W-:Y:S02]  /*04a0*/  IMAD.WIDE.U32 R26, R27, 0x4, R20.reuse ;  /* 0x000000041b1a7825 */ /* 0x100fe400078e0014 */
[----:B------:R-:W2:Y:S02]  /*04b0*/  LDG.E R18, desc[UR6][R18.64] ;  /* 0x0000000612127981 */ /* 0x000ea4000c1e1900 */
[----:B------:R-:W-:Y:S02]  /*04c0*/  IMAD.WIDE.U32 R20, R23, 0x4, R20 ;  /* 0x0000000417147825 */ /* 0x000fe400078e0014 */
[----:B------:R-:W3:Y:S02]  /*04d0*/  LDG.E R26, desc[UR6][R26.64] ;  /* 0x000000061a1a7981 */ /* 0x000ee4000c1e1900 */
[--C-:B------:R-:W-:Y:S02]  /*04e0*/  IMAD.WIDE.U32 R22, R9, 0x4, R16.reuse ;  /* 0x0000000409167825 */ /* 0x100fe400078e0010 */
[----:B------:R-:W4:Y:S02]  /*04f0*/  LDG.E R20, desc[UR6][R20.64] ;  /* 0x0000000614147981 */ /* 0x000f24000c1e1900 */
[----:B------:R-:W-:-:S02]  /*0500*/  IMAD.WIDE.U32 R16, R11, 0x4, R16 ;  /* 0x000000040b107825 */ /* 0x000fc400078e0010 */
[----:B------:R-:W3:Y:S04]  /*0510*/  LDG.E R23, desc[UR6][R22.64] ;  /* 0x0000000616177981 */ /* 0x000ee8000c1e1900 */
[----:B------:R-:W4:Y:S01]  /*0520*/  LDG.E R16, desc[UR6][R16.64] ;  /* 0x0000000610107981 */ /* 0x000f22000c1e1900 */
[----:B------:R-:W-:-:S04]  /*0530*/  IADD3 R24, PT, PT, R24, 0x8, RZ ;  /* 0x0000000818187810 */ /* 0x000fc80007ffe0ff */
[----:B------:R-:W-:Y:S02]  /*0540*/  ISETP.NE.AND P1, PT, R24, RZ, PT ;  /* 0x000000ff1800720c */ /* 0x000fe40003f25270 */
[----:B------:R-:W-:Y:S02]  /*0550*/  IADD3 R15, PT, PT, R15, 0x8, RZ ;  /* 0x000000080f0f7810 */ /* 0x000fe40007ffe0ff */
[C---:B------:R-:W-:Y:S02]  /*0560*/  LEA R4, R5.reuse, R4, 0x3 ;  /* 0x0000000405047211 */ /* 0x040fe400078e18ff */
[C---:B------:R-:W-:Y:S02]  /*0570*/  LEA R8, R5.reuse, R8, 0x3 ;  /* 0x0000000805087211 */ /* 0x040fe400078e18ff */
[C---:B------:R-:W-:Y:S02]  /*0580*/  LEA R10, R5.reuse, R10, 0x3 ;  /* 0x0000000a050a7211 */ /* 0x040fe400078e18ff */
[----:B------:R-:W-:-:S02]  /*0590*/  LEA R12, R5, R12, 0x3 ;  /* 0x0000000c050c7211 */ /* 0x000fc400078e18ff */
[C---:B------:R-:W-:Y:S02]  /*05a0*/  LEA R14, R5.reuse, R14, 0x3 ;  /* 0x0000000e050e7211 */ /* 0x040fe400078e18ff */
[C---:B------:R-:W-:Y:S02]  /*05b0*/  LEA R9, R5.reuse, R9, 0x3 ;  /* 0x0000000905097211 */ /* 0x040fe400078e18ff */
[C---:B------:R-:W-:Y:S02]  /*05c0*/  LEA R11, R5.reuse, R11, 0x3 ;  /* 0x0000000b050b7211 */ /* 0x040fe400078e18ff */
[----:B------:R-:W-:Y:S01]  /*05d0*/  LEA R13, R5, R13, 0x3 ;  /* 0x0000000d050d7211 */ /* 0x000fe200078e18ff */
[----:B--2---:R-:W-:-:S04]  /*05e0*/  FFMA R25, R28, R18, R25 ;  /* 0x000000121c197223 */ /* 0x004fc80000000019 */
[----:B---3--:R-:W-:-:S04]  /*05f0*/  FFMA R25, R26, R23, R25 ;  /* 0x000000171a197223 */ /* 0x008fc80000000019 */
[----:B----4-:R-:W-:Y:S01]  /*0600*/  FFMA R25, R20, R16, R25 ;  /* 0x0000001014197223 */ /* 0x010fe20000000019 */
[----:B------:R-:W-:Y:S06]  /*0610*/  @P1 BRA `(.L_x_5) ;  /* 0xfffffffc000c1947 */ /* 0x000fec000383ffff */
.L_x_4:
[----:B------:R-:W-:Y:S05]  /*0620*/  @!P0 BRA `(.L_x_3) ;  /* 0x0000000400048947 */ /* 0x000fea0003800000 */
[----:B------:R-:W-:Y:S02]  /*0630*/  ISETP.GE.U32.AND P0, PT, R6, 0x4, PT ;  /* 0x000000040600780c */ /* 0x000fe40003f06070 */
[----:B------:R-:W-:-:S04]  /*0640*/  LOP3.LUT R24, R2, 0x3, RZ, 0xc0, !PT ;  /* 0x0000000302187812 */ /* 0x000fc800078ec0ff */
[----:B------:R-:W-:-:S07]  /*0650*/  ISETP.NE.AND P1, PT, R24, RZ, PT ;  /* 0x000000ff1800720c */ /* 0x000fce0003f25270 */
[----:B------:R-:W-:Y:S06]  /*0660*/  @!P0 BRA `(.L_x_6) ;  /* 0x00000000007c8947 */ /* 0x000fec0003800000 */
[----:B------:R-:W0:Y:S01]  /*0670*/  LDC.64 R8, c[0x0][0x398] ;  /* 0x0000e600ff087b82 */ /* 0x000e220000000a00 */
[----:B------:R-:W-:Y:S02]  /*0680*/  IMAD R13, R3, R2, R7 ;  /* 0x00000002030d7224 */ /* 0x000fe400078e0207 */
[----:B------:R-:W-:-:S03]  /*0690*/  IMAD R6, R7, R5, R0 ;  /* 0x0000000507067224 */ /* 0x000fc600078e0200 */
[C---:B------:R-:W-:Y:S02]  /*06a0*/  IADD3 R21, PT, PT, R13.reuse, 0x1, RZ ;  /* 0x000000010d157810 */ /* 0x040fe40007ffe0ff */
[----:B------:R-:W1:Y:S01]  /*06b0*/  LDC.64 R10, c[0x0][0x390] ;  /* 0x0000e400ff0a7b82 */ /* 0x000e620000000a00 */
[C---:B------:R-:W-:Y:S02]  /*06c0*/  IADD3 R15, PT, PT, R13.reuse, 0x2, RZ ;  /* 0x000000020d0f7810 */ /* 0x040fe40007ffe0ff */
[----:B------:R-:W-:Y:S01]  /*06d0*/  IADD3 R27, PT, PT, R13, 0x3, RZ ;  /* 0x000000030d1b7810 */ /* 0x000fe20007ffe0ff */
[C---:B0-----:R-:W-:Y:S01]  /*06e0*/  IMAD.WIDE.U32 R18, R6.reuse, 0x4, R8 ;  /* 0x0000000406127825 */ /* 0x041fe200078e0008 */
[----:B------:R-:W-:-:S04]  /*06f0*/  IADD3 R6, PT, PT, R6, R5, RZ ;  /* 0x0000000506067210 */ /* 0x000fc80007ffe0ff */
[CC--:B------:R-:W-:Y:S01]  /*0700*/  IADD3 R14, PT, PT, R6.reuse, R5.reuse, RZ ;  /* 0x00000005060e7210 */ /* 0x0c0fe20007ffe0ff */
[--C-:B-1----:R-:W-:Y:S01]  /*0710*/  IMAD.WIDE.U32 R22, R13, 0x4, R10.reuse ;  /* 0x000000040d167825 */ /* 0x102fe200078e000a */
[----:B------:R-:W2:Y:S03]  /*0720*/  LDG.E R18, desc[UR6][R18.64] ;  /* 0x0000000612127981 */ /* 0x000ea6000c1e1900 */
[----:B------:R-:W-:Y:S01]  /*0730*/  IMAD.WIDE.U32 R20, R21, 0x4, R10 ;  /* 0x0000000415147825 */ /* 0x000fe200078e000a */
[----:B------:R-:W2:Y:S03]  /*0740*/  LDG.E R4, desc[UR6][R22.64] ;  /* 0x0000000616047981 */ /* 0x000ea6000c1e1900 */
[----:B------:R-:W-:Y:S01]  /*0750*/  IMAD.WIDE.U32 R16, R6, 0x4, R8 ;  /* 0x0000000406107825 */ /* 0x000fe200078e0008 */
[----:B------:R-:W-:Y:S01]  /*0760*/  IADD3 R29, PT, PT, R14, R5, RZ ;  /* 0x000000050e1d7210 */ /* 0x000fe20007ffe0ff */
[----:B------:R-:W3:Y:S02]  /*0770*/  LDG.E R20, desc[UR6][R20.64] ;  /* 0x0000000614147981 */ /* 0x000ee4000c1e1900 */
[----:B------:R-:W-:-:S02]  /*0780*/  IMAD.WIDE.U32 R12, R15, 0x4, R10 ;  /* 0x000000040f0c7825 */ /* 0x000fc400078e000a */
[----:B------:R-:W3:Y:S02]  /*0790*/  LDG.E R17, desc[UR6][R16.64] ;  /* 0x0000000610117981 */ /* 0x000ee4000c1e1900 */
[----:B------:R-:W-:Y:S02]  /*07a0*/  IMAD.WIDE.U32 R14, R14, 0x4, R8 ;  /* 0x000000040e0e7825 */ /* 0x000fe400078e0008 */
[----:B------:R-:W4:Y:S02]  /*07b0*/  LDG.E R13, desc[UR6][R12.64] ;  /* 0x000000060c0d7981 */ /* 0x000f24000c1e1900 */
[----:B------:R-:W-:Y:S02]  /*07c0*/  IMAD.WIDE.U32 R10, R27, 0x4, R10 ;  /* 0x000000041b0a7825 */ /* 0x000fe400078e000a */
[----:B------:R-:W4:Y:S02]  /*07d0*/  LDG.E R14, desc[UR6][R14.64] ;  /* 0x000000060e0e7981 */ /* 0x000f24000c1e1900 */
[----:B------:R-:W-:-:S02]  /*07e0*/  IMAD.WIDE.U32 R8, R29, 0x4, R8 ;  /* 0x000000041d087825 */ /* 0x000fc400078e0008 */
[----:B------:R-:W5:Y:S04]  /*07f0*/  LDG.E R11, desc[UR6][R10.64] ;  /* 0x000000060a0b7981 */ /* 0x000f68000c1e1900 */
[----:B------:R-:W5:Y:S01]  /*0800*/  LDG.E R8, desc[UR6][R8.64] ;  /* 0x0000000608087981 */ /* 0x000f62000c1e1900 */
[----:B------:R-:W-:Y:S01]  /*0810*/  IADD3 R7, PT, PT, R7, 0x4, RZ ;  /* 0x0000000407077810 */ /* 0x000fe20007ffe0ff */
[----:B--2---:R-:W-:-:S04]  /*0820*/  FFMA R25, R4, R18, R25 ;  /* 0x0000001204197223 */ /* 0x004fc80000000019 */
[----:B---3--:R-:W-:-:S04]  /*0830*/  FFMA R20, R20, R17, R25 ;  /* 0x0000001114147223 */ /* 0x008fc80000000019 */
[----:B----4-:R-:W-:-:S04]  /*0840*/  FFMA R20, R13, R14, R20 ;  /* 0x0000000e0d147223 */ /* 0x010fc80000000014 */
[----:B-----5:R-:W-:-:S07]  /*0850*/  FFMA R25, R11, R8, R20 ;  /* 0x000000080b197223 */ /* 0x020fce0000000014 */
.L_x_6:
[----:B------:R-:W-:Y:S05]  /*0860*/  @!P1 BRA `(.L_x_3) ;  /* 0x0000000000749947 */ /* 0x000fea0003800000 */
[----:B------:R-:W0:Y:S01]  /*0870*/  LDC.64 R16, c[0x0][0x390] ;  /* 0x0000e400ff107b82 */ /* 0x000e220000000a00 */
[----:B------:R-:W-:Y:S02]  /*0880*/  ISETP.NE.AND P0, PT, R24, 0x1, PT ;  /* 0x000000011800780c */ /* 0x000fe40003f05270 */
[----:B------:R-:W-:-:S04]  /*0890*/  LOP3.LUT R4, R2, 0x1, RZ, 0xc0, !PT ;  /* 0x0000000102047812 */ /* 0x000fc800078ec0ff */
[----:B------:R-:W-:Y:S01]  /*08a0*/  ISETP.NE.U32.AND P1, PT, R4, 0x1, PT ;  /* 0x000000010400780c */ /* 0x000fe20003f25070 */
[----:B------:R-:W1:Y:S06]  /*08b0*/  LDC.64 R8, c[0x0][0x398] ;  /* 0x0000e600ff087b82 */ /* 0x000e6c0000000a00 */
[----:B------:R-:W-:Y:S02]  /*08c0*/  @P0 IMAD R15, R3, R2, R7 ;  /* 0x00000002030f0224 */ /* 0x000fe400078e0207 */
[----:B------:R-:W2:Y:S01]  /*08d0*/  LDC.64 R10, c[0x0][0x390] ;  /* 0x0000e400ff0a7b82 */ /* 0x000ea20000000a00 */
[C---:B------:R-:W-:Y:S01]  /*08e0*/  @P0 IMAD R14, R7.reuse, R5, R0 ;  /* 0x00000005070e0224 */ /* 0x040fe200078e0200 */
[----:B------:R-:W-:-:S02]  /*08f0*/  @P0 IADD3 R7, PT, PT, R7, 0x2, RZ ;  /* 0x0000000207070810 */ /* 0x000fc40007ffe0ff */
[C---:B------:R-:W-:Y:S02]  /*0900*/  @P0 IADD3 R21, PT, PT, R15.reuse, 0x1, RZ ;  /* 0x000000010f150810 */ /* 0x040fe40007ffe0ff */
[----:B------:R-:W-:Y:S02]  /*0910*/  @P0 IADD3 R23, PT, PT, R14, R5, RZ ;  /* 0x000000050e170210 */ /* 0x000fe40007ffe0ff */
[----:B------:R-:W3:Y:S01]  /*0920*/  LDC.64 R12, c[0x0][0x398] ;  /* 0x0000e600ff0c7b82 */ /* 0x000ee20000000a00 */
[----:B0-----:R-:W-:-:S04]  /*0930*/  @P0 IMAD.WIDE.U32 R18, R15, 0x4, R16 ;  /* 0x000000040f120825 */ /* 0x001fc800078e0010 */
[----:B------:R-:W-:Y:S01]  /*0940*/  @P0 IMAD.WIDE.U32 R16, R21, 0x4, R16 ;  /* 0x0000000415100825 */ /* 0x000fe200078e0010 */
[----:B------:R-:W4:Y:S03]  /*0950*/  @P0 LDG.E R4, desc[UR6][R18.64] ;  /* 0x0000000612040981 */ /* 0x000f26000c1e1900 */
[----:B-1----:R-:W-:Y:S02]  /*0960*/  @P0 IMAD.WIDE.U32 R14, R14, 0x4, R8 ;  /* 0x000000040e0e0825 */ /* 0x002fe400078e0008 */
[----:B------:R-:W5:Y:S02]  /*0970*/  @P0 LDG.E R17, desc[UR6][R16.64] ;  /* 0x0000000610110981 */ /* 0x000f64000c1e1900 */
[----:B------:R-:W-:Y:S02]  /*0980*/  @!P1 IMAD R21, R3, R2, R7 ;  /* 0x0000000203159224 */ /* 0x000fe400078e0207 */
[----:B------:R-:W-:Y:S01]  /*0990*/  @P0 IMAD.WIDE.U32 R8, R23, 0x4, R8 ;  /* 0x0000000417080825 */ /* 0x000fe200078e0008 */
[----:B------:R-:W4:Y:S03]  /*09a0*/  @P0 LDG.E R14, desc[UR6][R14.64] ;  /* 0x000000060e0e0981 */ /* 0x000f26000c1e1900 */
[----:B------:R-:W-:-:S02]  /*09b0*/  @!P1 IMAD R7, R7, R5, R0 ;  /* 0x0000000507079224 */ /* 0x000fc400078e0200 */
[----:B--2---:R-:W-:Y:S01]  /*09c0*/  @!P1 IMAD.WIDE.U32 R10, R21, 0x4, R10 ;  /* 0x00000004150a9825 */ /* 0x004fe200078e000a */
[----:B------:R-:W5:Y:S03]  /*09d0*/  @P0 LDG.E R8, desc[UR6][R8.64] ;  /* 0x0000000608080981 */ /* 0x000f66000c1e1900 */
[----:B---3--:R-:W-:Y:S02]  /*09e0*/  @!P1 IMAD.WIDE.U32 R12, R7, 0x4, R12 ;  /* 0x00000004070c9825 */ /* 0x008fe400078e000c */
[----:B------:R-:W2:Y:S04]  /*09f0*/  @!P1 LDG.E R10, desc[UR6][R10.64] ;  /* 0x000000060a0a9981 */ /* 0x000ea8000c1e1900 */
[----:B------:R-:W2:Y:S01]  /*0a00*/  @!P1 LDG.E R12, desc[UR6][R12.64] ;  /* 0x000000060c0c9981 */ /* 0x000ea2000c1e1900 */
[----:B----4-:R-:W-:-:S04]  /*0a10*/  @P0 FFMA R4, R4, R14, R25 ;  /* 0x0000000e04040223 */ /* 0x010fc80000000019 */
[----:B-----5:R-:W-:-:S04]  /*0a20*/  @P0 FFMA R25, R17, R8, R4 ;  /* 0x0000000811190223 */ /* 0x020fc80000000004 */
[----:B--2---:R-:W-:-:S07]  /*0a30*/  @!P1 FFMA R25, R10, R12, R25 ;  /* 0x0000000c0a199223 */ /* 0x004fce0000000019 */
.L_x_3:
[----:B------:R-:W0:Y:S01]  /*0a40*/  LDC.64 R6, c[0x0][0x3a0] ;  /* 0x0000e800ff067b82 */ /* 0x000e220000000a00 */
[----:B------:R-:W-:Y:S01]  /*0a50*/  IMAD R3, R3, R5, R0 ;  /* 0x0000000503037224 */ /* 0x000fe200078e0200 */
[----:B------:R-:W1:Y:S03]  /*0a60*/  LDCU.64 UR8, c[0x0][0x3a8] ;  /* 0x00007500ff0877ac */ /* 0x000e660008000a00 */
[----:B0-----:R-:W-:-:S05]  /*0a70*/  IMAD.WIDE.U32 R2, R3, 0x4, R6 ;  /* 0x0000000403027825 */ /* 0x001fca00078e0006 */
[----:B------:R-:W1:Y:S02]  /*0a80*/  LDG.E R0, desc[UR6][R2.64] ;  /* 0x0000000602007981 */ /* 0x000e64000c1e1900 */
[----:B-1----:R-:W-:-:S04]  /*0a90*/  FMUL R0, R0, UR9 ;  /* 0x0000000900007c20 */ /* 0x002fc80008400000 */
[----:B------:R-:W-:-:S05]  /*0aa0*/  FFMA R25, R25, UR8, R0 ;  /* 0x0000000819197c23 */ /* 0x000fca0008000000 */
[----:B------:R-:W-:Y:S01]  /*0ab0*/  STG.E desc[UR6][R2.64], R25 ;  /* 0x0000001902007986 */ /* 0x000fe2000c101906 */
[----:B------:R-:W-:Y:S05]  /*0ac0*/  EXIT ;  /* 0x000000000000794d */ /* 0x000fea0003800000 */
.L_x_7:
        /* <DEDUP_REMOVED lines=11> */
.L_x_14:


//--------------------- .text._Z7testMuliiiPfS_S_ff --------------------------
	.section	.text._Z7testMuliiiPfS_S_ff,"ax",@progbits
	.align	128
        .global         _Z7testMuliiiPfS_S_ff
        .type           _Z7testMuliiiPfS_S_ff,@function
        .size           _Z7testMuliiiPfS_S_ff,(.L_x_15 - _Z7testMuliiiPfS_S_ff)
        .other          _Z7testMuliiiPfS_S_ff,@"STO_CUDA_ENTRY STV_DEFAULT"
_Z7testMuliiiPfS_S_ff:
.text._Z7testMuliiiPfS_S_ff:
[----:B------:R-:W-:Y:S01]  /*0000*/  LDC R1, c[0x0][0x37c] ;  /* 0x0000df00ff017b82 */ /* 0x000fe20000000800 */
[----:B------:R-:W0:Y:S07]  /*0010*/  S2R R0, SR_TID.X ;  /* 0x0000000000007919 */ /* 0x000e2e0000002100 */
[----:B------:R-:W1:Y:S01]  /*0020*/  S2UR UR4, SR_CTAID.X ;  /* 0x00000000000479c3 */ /* 0x000e620000002500 */
[----:B------:R-:W2:Y:S07]  /*0030*/  S2R R5, SR_CTAID.Y ;  /* 0x0000000000057919 */ /* 0x000eae0000002600 */
[----:B------:R-:W3:Y:S01]  /*0040*/  LDC.64 R2, c[0x0][0x380] ;  /* 0x0000e000ff027b82 */ /* 0x000ee20000000a00 */
[----:B-1----:R-:W-:Y:S01]  /*0050*/  USHF.L.U32 UR4, UR4, 0x5, URZ ;  /* 0x0000000504047899 */ /* 0x002fe200080006ff */
[----:B0-----:R-:W-:-:S02]  /*0060*/  LOP3.LUT R16, R0, 0x1f, RZ, 0xc0, !PT ;  /* 0x0000001f00107812 */ /* 0x001fc400078ec0ff */
[----:B------:R-:W-:Y:S02]  /*0070*/  SHF.R.U32.HI R0, RZ, 0x5, R0 ;  /* 0x00000005ff007819 */ /* 0x000fe40000011600 */
[----:B--2---:R-:W-:Y:S02]  /*0080*/  LEA R16, R5, R16, 0x5 ;  /* 0x0000001005107211 */ /* 0x004fe400078e28ff */
[----:B------:R-:W-:Y:S02]  /*0090*/  LOP3.LUT R0, R0, UR4, RZ, 0xfc, !PT ;  /* 0x0000000400007c12 */ /* 0x000fe4000f8efcff */
[----:B---3--:R-:W-:-:S04]  /*00a0*/  ISETP.GE.AND P0, PT, R16, R3, PT ;  /* 0x000000031000720c */ /* 0x008fc80003f06270 */
[----:B------:R-:W-:-:S13]  /*00b0*/  ISETP.GE.OR P0, PT, R0, R2, P0 ;  /* 0x000000020000720c */ /* 0x000fda0000706670 */
[----:B------:R-:W-:Y:S05]  /*00c0*/  @P0 EXIT ;  /* 0x000000000000094d */ /* 0x000fea0003800000 */
[----:B------:R-:W0:Y:S01]  /*00d0*/  LDC R17, c[0x0][0x388] ;  /* 0x0000e200ff117b82 */ /* 0x000e220000000800 */
[----:B------:R-:W1:Y:S01]  /*00e0*/  LDCU.64 UR6, c[0x0][0x358] ;  /* 0x00006b00ff0677ac */ /* 0x000e620008000a00 */
[----:B------:R-:W-:Y:S01]  /*00f0*/  HFMA2 R26, -RZ, RZ, 0, 0 ;  /* 0x00000000ff1a7431 */ /* 0x000fe200000001ff */
[----:B0-----:R-:W-:-:S13]  /*0100*/  ISETP.GE.AND P0, PT, R17, 0x1, PT ;  /* 0x000000011100780c */ /* 0x001fda0003f06270 */
[----:B-1----:R-:W-:Y:S05]  /*0110*/  @!P0 BRA `(.L_x_8) ;  /* 0x0000000400b88947 */ /* 0x002fea0003800000 */
[C---:B------:R-:W-:Y:S01]  /*0120*/  ISETP.GE.U32.AND P1, PT, R17.reuse, 0x8, PT ;  /* 0x000000081100780c */ /* 0x040fe20003f26070 */
[----:B------:R-:W-:Y:S01]  /*0130*/  IMAD R18, R0, R17, RZ ;  /* 0x0000001100127224 */ /* 0x000fe200078e02ff */
[----:B------:R-:W-:Y:S02]  /*0140*/  LOP3.LUT R25, R17, 0x7, RZ, 0xc0, !PT ;  /* 0x0000000711197812 */ /* 0x000fe400078ec0ff */
[----:B------:R-:W-:Y:S02]  /*0150*/  MOV R26, RZ ;  /* 0x000000ff001a7202 */ /* 0x000fe40000000f00 */
[----:B------:R-:W-:Y:S02]  /*0160*/  ISETP.NE.AND P0, PT, R25, RZ, PT ;  /* 0x000000ff1900720c */ /* 0x000fe40003f05270 */
[----:B------:R-:W-:-:S05]  /*0170*/  MOV R19, RZ ;  /* 0x000000ff00137202 */ /* 0x000fca0000000f00 */
[----:B------:R-:W-:Y:S06]  /*0180*/  @!P1 BRA `(.L_x_9) ;  /* 0x0000000000c49947 */ /* 0x000fec0003800000 */
[----:B------:R-:W0:Y:S01]  /*0190*/  LDCU.64 UR4, c[0x0][0x390] ;  /* 0x00007200ff0477ac */ /* 0x000e220008000a00 */
[----:B------:R-:W-:Y:S02]  /*01a0*/  LOP3.LUT R19, R17, 0x7ffffff8, RZ, 0xc0, !PT ;  /* 0x7ffffff811137812 */ /* 0x000fe400078ec0ff */
[----:B------:R-:W-:Y:S02]  /*01b0*/  MOV R26, RZ ;  /* 0x000000ff001a7202 */ /* 0x000fe40000000f00 */
[----:B------:R-:W-:Y:S02]  /*01c0*/  MOV R2, R18 ;  /* 0x0000001200027202 */ /* 0x000fe40000000f00 */
[----:B------:R-:W-:Y:S02]  /*01d0*/  MOV R22, R16 ;  /* 0x0000001000167202 */ /* 0x000fe40000000f00 */
[----:B------:R-:W-:Y:S01]  /*01e0*/  IADD3 R20, PT, PT, -R19, RZ, RZ ;  /* 0x000000ff13147210 */ /* 0x000fe20007ffe1ff */
[----:B0-----:R-:W-:-:S04]  /*01f0*/  UIADD3 UR4, UP0, UPT, UR4, 0x10, URZ ;  /* 0x0000001004047890 */ /* 0x001fc8000ff1e0ff */
[----:B------:R-:W-:-:S12]  /*0200*/  UIADD3.X UR5, UPT, UPT, URZ, UR5, URZ, UP0, !UPT ;  /* 0x00000005ff057290 */ /* 0x000fd800087fe4ff */
.L_x_10:
[----:B------:R-:W0:Y:S01]  /*0210*/  LDC.64 R14, c[0x0][0x398] ;  /* 0x0000e600ff0e7b82 */ /* 0x000e220000000a00 */
[----:B------:R-:W-:Y:S02]  /*0220*/  MOV R4, UR4 ;  /* 0x0000000400047c02 */ /* 0x000fe40008000f00 */
[----:B------:R-:W-:-:S03]  /*0230*/  MOV R5, UR5 ;  /* 0x0000000500057c02 */ /* 0x000fc60008000f00 */
[----:B------:R-:W-:-:S05]  /*0240*/  IMAD.WIDE R4, R2, 0x4, R4 ;  /* 0x0000000402047825 */ /* 0x000fca00078e0204 */
[----:B------:R-:W2:Y:S04]  /*0250*/  LDG.E R21, desc[UR6][R4.64+-0x10] ;  /* 0xfffff00604157981 */ /* 0x000ea8000c1e1900 */
[----:B------:R-:W3:Y:S04]  /*0260*/  LDG.E R23, desc[UR6][R4.64+-0xc] ;  /* 0xfffff40604177981 */ /* 0x000ee8000c1e1900 */
[----:B------:R-:W4:Y:S01]  /*0270*/  LDG.E R29, desc[UR6][R4.64+-0x8] ;  /* 0xfffff806041d7981 */ /* 0x000f22000c1e1900 */
[----:B0-----:R-:W-:-:S05]  /*0280*/  IMAD.WIDE R14, R22, 0x4, R14 ;  /* 0x00000004160e7825 */ /* 0x001fca00078e020e */
[----:B------:R0:W2:Y:S01]  /*0290*/  LDG.E R24, desc[UR6][R14.64] ;  /* 0x000000060e187981 */ /* 0x0000a2000c1e1900 */
[----:B------:R-:W-:-:S04]  /*02a0*/  IMAD.WIDE R12, R3, 0x4, R14 ;  /* 0x00000004030c7825 */ /* 0x000fc800078e020e */
[C---:B------:R-:W-:Y:S02]  /*02b0*/  IMAD.WIDE R6, R3.reuse, 0x4, R12 ;  /* 0x0000000403067825 */ /* 0x040fe400078e020c */
[----:B------:R-:W3:Y:S02]  /*02c0*/  LDG.E R12, desc[UR6][R12.64] ;  /* 0x000000060c0c7981 */ /* 0x000ee4000c1e1900 */
[C---:B------:R-:W-:Y:S02]  /*02d0*/  IMAD.WIDE R8, R3.reuse, 0x4, R6 ;  /* 0x0000000403087825 */ /* 0x040fe400078e0206 */
[----:B------:R1:W4:Y:S02]  /*02e0*/  LDG.E R28, desc[UR6][R6.64] ;  /* 0x00000006061c7981 */ /* 0x000324000c1e1900 */
[C---:B------:R-:W-:Y:S02]  /*02f0*/  IMAD.WIDE R10, R3.reuse, 0x4, R8 ;  /* 0x00000004030a7825 */ /* 0x040fe400078e0208 */
[----:B------:R-:W5:Y:S02]  /*0300*/  LDG.E R8, desc[UR6][R8.64] ;  /* 0x0000000608087981 */ /* 0x000f64000c1e1900 */
[----:B0-----:R-:W-:-:S05]  /*0310*/  IMAD.WIDE R14, R3, 0x4, R10 ;  /* 0x00000004030e7825 */ /* 0x001fca00078e020a */
[----:B------:R-:W5:Y:S04]  /*0320*/  LDG.E R13, desc[UR6][R14.64] ;  /* 0x000000060e0d7981 */ /* 0x000f68000c1e1900 */
[----:B------:R-:W5:Y:S04]  /*0330*/  LDG.E R9, desc[UR6][R10.64] ;  /* 0x000000060a097981 */ /* 0x000f68000c1e1900 */
[----:B------:R-:W5:Y:S04]  /*0340*/  LDG.E R11, desc[UR6][R4.64+-0x4] ;  /* 0xfffffc06040b7981 */ /* 0x000f68000c1e1900 */
[----:B------:R-:W5:Y:S01]  /*0350*/  LDG.E R10, desc[UR6][R4.64+0x8] ;  /* 0x00000806040a7981 */ /* 0x000f62000c1e1900 */
[----:B--2---:R-:W-:Y:S01]  /*0360*/  FFMA R24, R21, R24, R26 ;  /* 0x0000001815187223 */ /* 0x004fe2000000001a */
[----:B------:R-:W-:-:S02]  /*0370*/  IMAD.WIDE R26, R3, 0x4, R14 ;  /* 0x00000004031a7825 */ /* 0x000fc400078e020e */
[----:B------:R-:W2:Y:S04]  /*0380*/  LDG.E R21, desc[UR6][R4.64] ;  /* 0x0000000604157981 */ /* 0x000ea8000c1e1900 */
[----:B------:R-:W2:Y:S01]  /*0390*/  LDG.E R14, desc[UR6][R4.64+0x4] ;  /* 0x00000406040e7981 */ /* 0x000ea2000c1e1900 */
[----:B-1----:R-:W-:-:S03]  /*03a0*/  IMAD.WIDE R6, R3, 0x4, R26 ;  /* 0x0000000403067825 */ /* 0x002fc600078e021a */
[----:B------:R-:W2:Y:S04]  /*03b0*/  LDG.E R15, desc[UR6][R4.64+0xc] ;  /* 0x00000c06040f7981 */ /* 0x000ea8000c1e1900 */
[----:B------:R-:W2:Y:S04]  /*03c0*/  LDG.E R6, desc[UR6][R6.64] ;  /* 0x0000000606067981 */ /* 0x000ea8000c1e1900 */
[----:B------:R-:W2:Y:S01]  /*03d0*/  LDG.E R5, desc[UR6][R26.64] ;  /* 0x000000061a057981 */ /* 0x000ea2000c1e1900 */
[----:B---3--:R-:W-:Y:S01]  /*03e0*/  FFMA R12, R23, R12, R24 ;  /* 0x0000000c170c7223 */ /* 0x008fe20000000018 */
[----:B------:R-:W-:-:S03]  /*03f0*/  IADD3 R20, PT, PT, R20, 0x8, RZ ;  /* 0x0000000814147810 */ /* 0x000fc60007ffe0ff */
[----:B----4-:R-:W-:Y:S01]  /*0400*/  FFMA R12, R29, R28, R12 ;  /* 0x0000001c1d0c7223 */ /* 0x010fe2000000000c */
[----:B------:R-:W-:Y:S02]  /*0410*/  ISETP.NE.AND P1, PT, R20, RZ, PT ;  /* 0x000000ff1400720c */ /* 0x000fe40003f25270 */
[----:B------:R-:W-:Y:S01]  /*0420*/  LEA R22, R3, R22, 0x3 ;  /* 0x0000001603167211 */ /* 0x000fe200078e18ff */
[----:B-----5:R-:W-:Y:S01]  /*0430*/  FFMA R8, R11, R8, R12 ;  /* 0x000000080b087223 */ /* 0x020fe2000000000c */
[----:B------:R-:W-:-:S03]  /*0440*/  IADD3 R2, PT, PT, R2, 0x8, RZ ;  /* 0x0000000802027810 */ /* 0x000fc60007ffe0ff */
[----:B--2---:R-:W-:-:S04]  /*0450*/  FFMA R9, R21, R9, R8 ;  /* 0x0000000915097223 */ /* 0x004fc80000000008 */
[----:B------:R-:W-:-:S04]  /*0460*/  FFMA R9, R14, R13, R9 ;  /* 0x0000000d0e097223 */ /* 0x000fc80000000009 */
[----:B------:R-:W-:-:S04]  /*0470*/  FFMA R10, R10, R5, R9 ;  /* 0x000000050a0a7223 */ /* 0x000fc80000000009 */
[----:B------:R-:W-:Y:S01]  /*0480*/  FFMA R26, R15, R6, R10 ;  /* 0x000000060f1a7223 */ /* 0x000fe2000000000a */
[----:B------:R-:W-:Y:S06]  /*0490*/  @P1 BRA `(.L_x_10) ;  /* 0xfffffffc005c1947 */ /* 0x000fec000383ffff */
.L_x_9:
[----:B------:R-:W-:Y:S05]  /*04a0*/  @!P0 BRA `(.L_x_8) ;  /* 0x0000000000d48947 */ /* 0x000fea0003800000 */
[----:B------:R-:W-:Y:S02]  /*04b0*/  ISETP.GE.U32.AND P0, PT, R25, 0x4, PT ;  /* 0x000000041900780c */ /* 0x000fe40003f06070 */
[----:B------:R-:W-:-:S04]  /*04c0*/  LOP3.LUT R2, R17, 0x3, RZ, 0xc0, !PT ;  /* 0x0000000311027812 */ /* 0x000fc800078ec0ff */
[----:B------:R-:W-:-:S07]  /*04d0*/  ISETP.NE.AND P1, PT, R2, RZ, PT ;  /* 0x000000ff0200720c */ /* 0x000fce0003f25270 */
[----:B------:R-:W-:Y:S06]  /*04e0*/  @!P0 BRA `(.L_x_11) ;  /* 0x0000000000588947 */ /* 0x000fec0003800000 */
[----:B------:R-:W0:Y:S01]  /*04f0*/  LDC.64 R10, c[0x0][0x398] ;  /* 0x0000e600ff0a7b82 */ /* 0x000e220000000a00 */
[----:B------:R-:W-:Y:S01]  /*0500*/  IMAD R9, R19, R3, R16 ;  /* 0x0000000313097224 */ /* 0x000fe200078e0210 */
[----:B------:R-:W-:-:S06]  /*0510*/  IADD3 R7, PT, PT, R18, R19, RZ ;  /* 0x0000001312077210 */ /* 0x000fcc0007ffe0ff */
[----:B------:R-:W1:Y:S01]  /*0520*/  LDC.64 R4, c[0x0][0x390] ;  /* 0x0000e400ff047b82 */ /* 0x000e620000000a00 */
[----:B0-----:R-:W-:-:S04]  /*0530*/  IMAD.WIDE R10, R9, 0x4, R10 ;  /* 0x00000004090a7825 */ /* 0x001fc800078e020a */
[----:B------:R-:W-:Y:S02]  /*0540*/  IMAD.WIDE R12, R3, 0x4, R10 ;  /* 0x00000004030c7825 */ /* 0x000fe400078e020a */
[----:B------:R-:W2:Y:S02]  /*0550*/  LDG.E R10, desc[UR6][R10.64] ;  /* 0x000000060a0a7981 */ /* 0x000ea4000c1e1900 */
[----:B-1----:R-:W-:-:S04]  /*0560*/  IMAD.WIDE R4, R7, 0x4, R4 ;  /* 0x0000000407047825 */ /* 0x002fc800078e0204 */
[C---:B------:R-:W-:Y:S01]  /*0570*/  IMAD.WIDE R6, R3.reuse, 0x4, R12 ;  /* 0x0000000403067825 */ /* 0x040fe200078e020c */
[----:B------:R-:W2:Y:S04]  /*0580*/  LDG.E R15, desc[UR6][R4.64] ;  /* 0x00000006040f7981 */ /* 0x000ea8000c1e1900 */
[----:B------:R-:W3:Y:S01]  /*0590*/  LDG.E R12, desc[UR6][R12.64] ;  /* 0x000000060c0c7981 */ /* 0x000ee2000c1e1900 */
[----:B------:R-:W-:-:S03]  /*05a0*/  IMAD.WIDE R8, R3, 0x4, R6 ;  /* 0x0000000403087825 */ /* 0x000fc600078e0206 */
[----:B------:R-:W3:Y:S04]  /*05b0*/  LDG.E R14, desc[UR6][R4.64+0x4] ;  /* 0x00000406040e7981 */ /* 0x000ee8000c1e1900 */
[----:B------:R-:W4:Y:S04]  /*05c0*/  LDG.E R20, desc[UR6][R6.64] ;  /* 0x0000000606147981 */ /* 0x000f28000c1e1900 */
[----:B------:R-:W4:Y:S04]  /*05d0*/  LDG.E R21, desc[UR6][R4.64+0x8] ;  /* 0x0000080604157981 */ /* 0x000f28000c1e1900 */
[----:B------:R-:W5:Y:S04]  /*05e0*/  LDG.E R23, desc[UR6][R4.64+0xc] ;  /* 0x00000c0604177981 */ /* 0x000f68000c1e1900 */
[----:B------:R-:W5:Y:S01]  /*05f0*/  LDG.E R8, desc[UR6][R8.64] ;  /* 0x0000000608087981 */ /* 0x000f62000c1e1900 */
[----:B------:R-:W-:Y:S01]  /*0600*/  IADD3 R19, PT, PT, R19, 0x4, RZ ;  /* 0x0000000413137810 */ /* 0x000fe20007ffe0ff */
[----:B--2---:R-:W-:-:S04]  /*0610*/  FFMA R15, R15, R10, R26 ;  /* 0x0000000a0f0f7223 */ /* 0x004fc8000000001a */
[----:B---3--:R-:W-:-:S04]  /*0620*/  FFMA R14, R14, R12, R15 ;  /* 0x0000000c0e0e7223 */ /* 0x008fc8000000000f */
[----:B----4-:R-:W-:-:S04]  /*0630*/  FFMA R14, R21, R20, R14 ;  /* 0x00000014150e7223 */ /* 0x010fc8000000000e */
[----:B-----5:R-:W-:-:S07]  /*0640*/  FFMA R26, R23, R8, R14 ;  /* 0x00000008171a7223 */ /* 0x020fce000000000e */
.L_x_11:
[----:B------:R-:W-:Y:S05]  /*0650*/  @!P1 BRA `(.L_x_8) ;  /* 0x0000000000689947 */ /* 0x000fea0003800000 */
[----:B------:R-:W0:Y:S01]  /*0660*/  LDC.64 R10, c[0x0][0x398] ;  /* 0x0000e600ff0a7b82 */ /* 0x000e220000000a00 */
[----:B------:R-:W-:Y:S02]  /*0670*/  ISETP.NE.AND P0, PT, R2, 0x1, PT ;  /* 0x000000010200780c */ /* 0x000fe40003f05270 */
[----:B------:R-:W-:-:S04]  /*0680*/  LOP3.LUT R17, R17, 0x1, RZ, 0xc0, !PT ;  /* 0x0000000111117812 */ /* 0x000fc800078ec0ff */
[----:B------:R-:W-:Y:S01]  /*0690*/  ISETP.NE.U32.AND P1, PT, R17, 0x1, PT ;  /* 0x000000011100780c */ /* 0x000fe20003f25070 */
[----:B------:R-:W1:Y:S06]  /*06a0*/  LDC.64 R8, c[0x0][0x390] ;  /* 0x0000e400ff087b82 */ /* 0x000e6c0000000a00 */
[C---:B------:R-:W-:Y:S01]  /*06b0*/  @P0 IMAD R15, R19.reuse, R3, R16 ;  /* 0x00000003130f0224 */ /* 0x040fe200078e0210 */
[----:B------:R-:W-:Y:S01]  /*06c0*/  @P0 IADD3 R13, PT, PT, R18, R19, RZ ;  /* 0x00000013120d0210 */ /* 0x000fe20007ffe0ff */
[----:B------:R-:W2:Y:S01]  /*06d0*/  LDC.64 R6, c[0x0][0x390] ;  /* 0x0000e400ff067b82 */ /* 0x000ea20000000a00 */
[----:B------:R-:W-:-:S07]  /*06e0*/  @P0 IADD3 R19, PT, PT, R19, 0x2, RZ ;  /* 0x0000000213130810 */ /* 0x000fce0007ffe0ff */
[----:B------:R-:W3:Y:S01]  /*06f0*/  LDC.64 R4, c[0x0][0x398] ;  /* 0x0000e600ff047b82 */ /* 0x000ee20000000a00 */
[----:B0-----:R-:W-:Y:S01]  /*0700*/  @P0 IMAD.WIDE R10, R15, 0x4, R10 ;  /* 0x000000040f0a0825 */ /* 0x001fe200078e020a */
[----:B------:R-:W-:-:S03]  /*0710*/  @!P1 IADD3 R15, PT, PT, R18, R19, RZ ;  /* 0x00000013120f9210 */ /* 0x000fc60007ffe0ff */
[----:B------:R-:W-:Y:S01]  /*0720*/  @!P1 IMAD R19, R19, R3, R16 ;  /* 0x0000000313139224 */ /* 0x000fe200078e0210 */
[----:B------:R-:W4:Y:S01]  /*0730*/  @P0 LDG.E R2, desc[UR6][R10.64] ;  /* 0x000000060a020981 */ /* 0x000f22000c1e1900 */
[----:B-1----:R-:W-:-:S04]  /*0740*/  @P0 IMAD.WIDE R8, R13, 0x4, R8 ;  /* 0x000000040d080825 */ /* 0x002fc800078e0208 */
[----:B------:R-:W-:Y:S01]  /*0750*/  @P0 IMAD.WIDE R12, R3, 0x4, R10 ;  /* 0x00000004030c0825 */ /* 0x000fe200078e020a */
[----:B------:R-:W4:Y:S03]  /*0760*/  @P0 LDG.E R17, desc[UR6][R8.64] ;  /* 0x0000000608110981 */ /* 0x000f26000c1e1900 */
[----:B--2---:R-:W-:Y:S01]  /*0770*/  @!P1 IMAD.WIDE R6, R15, 0x4, R6 ;  /* 0x000000040f069825 */ /* 0x004fe200078e0206 */
[----:B------:R-:W2:Y:S04]  /*0780*/  @P0 LDG.E R21, desc[UR6][R8.64+0x4] ;  /* 0x0000040608150981 */ /* 0x000ea8000c1e1900 */
[----:B------:R-:W2:Y:S01]  /*0790*/  @P0 LDG.E R12, desc[UR6][R12.64] ;  /* 0x000000060c0c0981 */ /* 0x000ea2000c1e1900 */
[----:B---3--:R-:W-:-:S03]  /*07a0*/  @!P1 IMAD.WIDE R4, R19, 0x4, R4 ;  /* 0x0000000413049825 */ /* 0x008fc600078e0204 */
[----:B------:R-:W3:Y:S04]  /*07b0*/  @!P1 LDG.E R7, desc[UR6][R6.64] ;  /* 0x0000000606079981 */ /* 0x000ee8000c1e1900 */
[----:B------:R-:W3:Y:S01]  /*07c0*/  @!P1 LDG.E R4, desc[UR6][R4.64] ;  /* 0x0000000604049981 */ /* 0x000ee2000c1e1900 */
[----:B----4-:R-:W-:-:S04]  /*07d0*/  @P0 FFMA R2, R17, R2, R26 ;  /* 0x0000000211020223 */ /* 0x010fc8000000001a */
[----:B--2---:R-:W-:-:S04]  /*07e0*/  @P0 FFMA R26, R21, R12, R2 ;  /* 0x0000000c151a0223 */ /* 0x004fc80000000002 */
[----:B---3--:R-:W-:-:S07]  /*07f0*/  @!P1 FFMA R26, R7, R4, R26 ;  /* 0x00000004071a9223 */ /* 0x008fce000000001a */
.L_x_8:
[----:B------:R-:W0:Y:S01]  /*0800*/  LDC.64 R4, c[0x0][0x3a0] ;  /* 0x0000e800ff047b82 */ /* 0x000e220000000a00 */
[----:B------:R-:W-:Y:S01]  /*0810*/  IMAD R3, R0, R3, R16 ;  /* 0x0000000300037224 */ /* 0x000fe200078e0210 */
[----:B------:R-:W1:Y:S03]  /*0820*/  LDCU.64 UR4, c[0x0][0x3a8] ;  /* 0x00007500ff0477ac */ /* 0x000e660008000a00 */
[----:B0-----:R-:W-:-:S05]  /*0830*/  IMAD.WIDE R2, R3, 0x4, R4 ;  /* 0x0000000403027825 */ /* 0x001fca00078e0204 */
[----:B------:R-:W1:Y:S02]  /*0840*/  LDG.E R0, desc[UR6][R2.64] ;  /* 0x0000000602007981 */ /* 0x000e64000c1e1900 */
[----:B-1----:R-:W-:-:S04]  /*0850*/  FMUL R5, R0, UR5 ;  /* 0x0000000500057c20 */ /* 0x002fc80008400000 */
[----:B------:R-:W-:-:S05]  /*0860*/  FFMA R5, R26, UR4, R5 ;  /* 0x000000041a057c23 */ /* 0x000fca0008000005 */
[----:B------:R-:W-:Y:S01]  /*0870*/  STG.E desc[UR6][R2.64], R5 ;  /* 0x0000000502007986 */ /* 0x000fe2000c101906 */
[----:B------:R-:W-:Y:S05]  /*0880*/  EXIT ;  /* 0x000000000000794d */ /* 0x000fea0003800000 */
.L_x_12:
        /* <DEDUP_REMOVED lines=15> */
.L_x_15:


//--------------------- .nv.shared._Z15testTiledMatrixiiiPfS_S_ --------------------------
	.section	.nv.shared._Z15testTiledMatrixiiiPfS_S_,"aw",@nobits
	.sectionflags	@""
	.align	4
.nv.shared._Z15testTiledMatrixiiiPfS_S_:
	.zero		9216


//--------------------- .nv.shared.reserved.0     --------------------------
	.section	.nv.shared.reserved.0,"aw",@nobits
	.weak		__nv_reservedSMEM_offset_0_alias
	.size		__nv_reservedSMEM_offset_0_alias, 0, 64
	.other		__nv_reservedSMEM_offset_0_alias,@"STO_CUDA_RESERVED_SHARED STV_DEFAULT"
__nv_reservedSMEM_offset_0_alias:
	.zero		0
	.zero		64


//--------------------- .nv.constant0._Z15testTiledMatrixiiiPfS_S_ --------------------------
	.section	.nv.constant0._Z15testTiledMatrixiiiPfS_S_,"a",@progbits
	.sectionflags	@""
	.align	4
.nv.constant0._Z15testTiledMatrixiiiPfS_S_:
	.zero		936


//--------------------- .nv.constant0._Z5naiveiiiPfS_S_ff --------------------------
	.section	.nv.constant0._Z5naiveiiiPfS_S_ff,"a",@progbits
	.sectionflags	@""
	.align	4
.nv.constant0._Z5naiveiiiPfS_S_ff:
	.zero		944


//--------------------- .nv.constant0._Z7testMuliiiPfS_S_ff --------------------------
	.section	.nv.constant0._Z7testMuliiiPfS_S_ff,"a",@progbits
	.sectionflags	@""
	.align	4
.nv.constant0._Z7testMuliiiPfS_S_ff:
	.zero		944


//--------------------- SYMBOLS --------------------------

	.type		.nv.reservedSmem.offset0,@object
	.size		.nv.reservedSmem.offset0,0x4
	.type		.nv.reservedSmem.cap,@object
	.size		.nv.reservedSmem.cap,0x4
